// auto-generated by cutlass_sweep.gemm — config: {"arch": "sm_100", "cluster_m": 1, "cluster_n": 1, "dtype": "e5m2", "dtype_b": "e5m2", "layout": "nt", "stages": 5, "tile_k": 128, "tile_m": 64, "tile_n": 256}
#include "cutlass/cutlass.h"
#include "cutlass/gemm/collective/collective_builder.hpp"
#include "cutlass/gemm/device/gemm_universal_adapter.h"
#include "cutlass/gemm/kernel/gemm_universal.hpp"
#include "cutlass/epilogue/collective/collective_builder.hpp"

using ElemA = cutlass::float_e5m2_t;
using ElemB = cutlass::float_e5m2_t;
using ElemCD = cutlass::float_e5m2_t;
using Acc  = float;
using TileShape    = cute::Shape<cute::_64, cute::_256, cute::_128>;
using ClusterShape = cute::Shape<cute::_1, cute::_1, cute::_1>;

using CollectiveEpilogue = typename cutlass::epilogue::collective::CollectiveBuilder<
    cutlass::arch::Sm100, cutlass::arch::OpClassTensorOp,
    TileShape, ClusterShape,
    cutlass::epilogue::collective::EpilogueTileAuto,
    Acc, Acc,
    ElemCD, cutlass::layout::RowMajor, 128 / cutlass::sizeof_bits<ElemCD>::value,
    ElemCD, cutlass::layout::RowMajor, 128 / cutlass::sizeof_bits<ElemCD>::value,
    cutlass::epilogue::collective::EpilogueScheduleAuto
  >::CollectiveOp;

using CollectiveMainloop = typename cutlass::gemm::collective::CollectiveBuilder<
    cutlass::arch::Sm100, cutlass::arch::OpClassTensorOp,
    ElemA, cutlass::layout::RowMajor, 128 / cutlass::sizeof_bits<ElemA>::value,
    ElemB, cutlass::layout::ColumnMajor, 128 / cutlass::sizeof_bits<ElemB>::value,
    Acc,
    TileShape, ClusterShape,
    cutlass::gemm::collective::StageCount<5>,
    cutlass::gemm::collective::KernelScheduleAuto
  >::CollectiveOp;

using GemmKernel = cutlass::gemm::kernel::GemmUniversal<
    cute::Shape<int,int,int,int>,
    CollectiveMainloop,
    CollectiveEpilogue
>;
using Gemm = cutlass::gemm::device::GemmUniversalAdapter<GemmKernel>;

// Force the device kernel symbol into the cubin without needing a host main.
auto* _anchor = &cutlass::device_kernel<GemmKernel>;


// ===== COMPILED SASS (sm_100a) =====

	.target	sm_100a

	.elftype	@"ET_EXEC"


//--------------------- .note.nv.tkinfo           --------------------------
	.section	.note.nv.tkinfo,"",@"SHT_NOTE"
	.sectionflags	@"SHF_NOTE_NV_TKINFO"
	.tkinfo
        /*0018*/ 	.word	0x00000002
        /*0030*/ 	.string	""
        /*0030*/ 	.string	"ptxas"
        /*0030*/ 	.string	"Cuda compilation tools, release 13.0, V13.0.88"
        /*0030*/ 	.string	"Build cuda_13.0.r13.0/compiler.36424714_0"
        /*0030*/ 	.string	"-arch sm_100a -m 64 "



//--------------------- .note.nv.cuinfo           --------------------------
	.section	.note.nv.cuinfo,"",@"SHT_NOTE"
	.sectionflags	@"SHF_NOTE_NV_CUINFO"
        /*0018*/ 	.short	0x0002
        /*001a*/ 	.short	0x0064
        /*001c*/ 	.short	0x0082
	.zero		2


//--------------------- .nv.info                  --------------------------
	.section	.nv.info,"",@"SHT_CUDA_INFO"
	.align	4


	//----- nvinfo : EIATTR_REGCOUNT
	.align		4
        /*0000*/ 	.byte	0x04, 0x2f
        /*0002*/ 	.short	(.L_20 - .L_19)
	.align		4
.L_19:
        /*0004*/ 	.word	index@(_ZN7cutlass13device_kernelINS_4gemm6kernel13GemmUniversalIN4cute5tupleIJiiiiEEENS1_10collective13CollectiveMmaINS1_35MainloopSm100TmaUmmaWarpSpecializedILi5ELi2ELi4ENS5_IJNS4_1CILi1EEESB_SB_EEEEENS5_IJNSA_ILi64EEENSA_ILi256EEENSA_ILi128EEEEEENS_12float_e5m2_tENS5_IJlSB_lEEESI_SJ_NS4_8TiledMMAINS4_8MMA_AtomIJNS4_10MMA_TraitsINS4_19SM100_MMA_F8F6F4_SSEJSI_SI_fSE_SF_NS4_17integral_constantINS4_4UMMA5MajorELSQ_0EEESR_NSO_INSP_7ScaleInELSS_0EEEST_EEEEEENS4_6LayoutISC_NS5_IJNSA_ILi0EEESX_SX_EEEEENS5_IJNS4_10UnderscoreES10_S10_EEEEENS4_13SM90_TMA_LOADENS4_14ComposedLayoutINS4_7SwizzleILi3ELi4ELi3EEENS4_18smem_ptr_flag_bitsILi8EEENSW_INS5_IJNSA_ILi8EEESG_EEENS5_IJSG_SB_EEEEEEEvNS4_8identityES13_S1D_vS1E_EENS_8epilogue10collective18CollectiveEpilogueINS1G_23Sm100TmaWarpSpecializedILi4ELi2ELi32ELb0ELb0EEEJSH_NS5_IJNSW_ISE_SB_EES1L_EEESI_SJ_SI_SJ_NS1G_6fusion15FusionCallbacksIS1K_NS1N_17LinearCombinationISI_fSI_fLNS_15FloatRoundStyleE2EEESH_S1M_JEEENS4_5SM1004TMEM4LOAD26SM100_TMEM_LOAD_16dp32b32xES13_NS14_INS15_ILi2ELi4ELi3EEES18_NSW_INS5_IJS19_SE_EEENS5_IJSE_SB_EEEEEEENS4_39AutoVectorizingCopyWithAssumedAlignmentILi128EEENS4_14SM90_TMA_STOREES21_S23_S23_EEEvvEEEEvNT_6ParamsE)
        /*0008*/ 	.word	0x00000079


	//----- nvinfo : EIATTR_FRAME_SIZE
	.align		4
.L_20:
        /*000c*/ 	.byte	0x04, 0x11
        /*000e*/ 	.short	(.L_22 - .L_21)
	.align		4
.L_21:
        /*0010*/ 	.word	index@($__internal_2_$__cuda_sm10x_tcgen05_guardrail_trap_unallocated_columns_being_dealloced)
        /*0014*/ 	.word	0x00000000


	//----- nvinfo : EIATTR_FRAME_SIZE
	.align		4
.L_22:
        /*0018*/ 	.byte	0x04, 0x11
        /*001a*/ 	.short	(.L_24 - .L_23)
	.align		4
.L_23:
        /*001c*/ 	.word	index@($__internal_1_$__cuda_sm10x_tcgen05_guardrail_trap_phase_invalid_during_alloc)
        /*0020*/ 	.word	0x00000000


	//----- nvinfo : EIATTR_FRAME_SIZE
	.align		4
.L_24:
        /*0024*/ 	.byte	0x04, 0x11
        /*0026*/ 	.short	(.L_26 - .L_25)
	.align		4
.L_25:
        /*0028*/ 	.word	index@($__internal_0_$__cuda_sm10x_tcgen05_guardrail_trap_col_being_dealloced_not_returned_by_alloc)
        /*002c*/ 	.word	0x00000000


	//----- nvinfo : EIATTR_FRAME_SIZE
	.align		4
.L_26:
        /*0030*/ 	.byte	0x04, 0x11
        /*0032*/ 	.short	(.L_28 - .L_27)
	.align		4
.L_27:
        /*0034*/ 	.word	index@(_ZN7cutlass13device_kernelINS_4gemm6kernel13GemmUniversalIN4cute5tupleIJiiiiEEENS1_10collective13CollectiveMmaINS1_35MainloopSm100TmaUmmaWarpSpecializedILi5ELi2ELi4ENS5_IJNS4_1CILi1EEESB_SB_EEEEENS5_IJNSA_ILi64EEENSA_ILi256EEENSA_ILi128EEEEEENS_12float_e5m2_tENS5_IJlSB_lEEESI_SJ_NS4_8TiledMMAINS4_8MMA_AtomIJNS4_10MMA_TraitsINS4_19SM100_MMA_F8F6F4_SSEJSI_SI_fSE_SF_NS4_17integral_constantINS4_4UMMA5MajorELSQ_0EEESR_NSO_INSP_7ScaleInELSS_0EEEST_EEEEEENS4_6LayoutISC_NS5_IJNSA_ILi0EEESX_SX_EEEEENS5_IJNS4_10UnderscoreES10_S10_EEEEENS4_13SM90_TMA_LOADENS4_14ComposedLayoutINS4_7SwizzleILi3ELi4ELi3EEENS4_18smem_ptr_flag_bitsILi8EEENSW_INS5_IJNSA_ILi8EEESG_EEENS5_IJSG_SB_EEEEEEEvNS4_8identityES13_S1D_vS1E_EENS_8epilogue10collective18CollectiveEpilogueINS1G_23Sm100TmaWarpSpecializedILi4ELi2ELi32ELb0ELb0EEEJSH_NS5_IJNSW_ISE_SB_EES1L_EEESI_SJ_SI_SJ_NS1G_6fusion15FusionCallbacksIS1K_NS1N_17LinearCombinationISI_fSI_fLNS_15FloatRoundStyleE2EEESH_S1M_JEEENS4_5SM1004TMEM4LOAD26SM100_TMEM_LOAD_16dp32b32xES13_NS14_INS15_ILi2ELi4ELi3EEES18_NSW_INS5_IJS19_SE_EEENS5_IJSE_SB_EEEEEEENS4_39AutoVectorizingCopyWithAssumedAlignmentILi128EEENS4_14SM90_TMA_STOREES21_S23_S23_EEEvvEEEEvNT_6ParamsE)
        /*0038*/ 	.word	0x00000000


	//----- nvinfo : EIATTR_MIN_STACK_SIZE
	.align		4
.L_28:
        /*003c*/ 	.byte	0x04, 0x12
        /*003e*/ 	.short	(.L_30 - .L_29)
	.align		4
.L_29:
        /*0040*/ 	.word	index@(_ZN7cutlass13device_kernelINS_4gemm6kernel13GemmUniversalIN4cute5tupleIJiiiiEEENS1_10collective13CollectiveMmaINS1_35MainloopSm100TmaUmmaWarpSpecializedILi5ELi2ELi4ENS5_IJNS4_1CILi1EEESB_SB_EEEEENS5_IJNSA_ILi64EEENSA_ILi256EEENSA_ILi128EEEEEENS_12float_e5m2_tENS5_IJlSB_lEEESI_SJ_NS4_8TiledMMAINS4_8MMA_AtomIJNS4_10MMA_TraitsINS4_19SM100_MMA_F8F6F4_SSEJSI_SI_fSE_SF_NS4_17integral_constantINS4_4UMMA5MajorELSQ_0EEESR_NSO_INSP_7ScaleInELSS_0EEEST_EEEEEENS4_6LayoutISC_NS5_IJNSA_ILi0EEESX_SX_EEEEENS5_IJNS4_10UnderscoreES10_S10_EEEEENS4_13SM90_TMA_LOADENS4_14ComposedLayoutINS4_7SwizzleILi3ELi4ELi3EEENS4_18smem_ptr_flag_bitsILi8EEENSW_INS5_IJNSA_ILi8EEESG_EEENS5_IJSG_SB_EEEEEEEvNS4_8identityES13_S1D_vS1E_EENS_8epilogue10collective18CollectiveEpilogueINS1G_23Sm100TmaWarpSpecializedILi4ELi2ELi32ELb0ELb0EEEJSH_NS5_IJNSW_ISE_SB_EES1L_EEESI_SJ_SI_SJ_NS1G_6fusion15FusionCallbacksIS1K_NS1N_17LinearCombinationISI_fSI_fLNS_15FloatRoundStyleE2EEESH_S1M_JEEENS4_5SM1004TMEM4LOAD26SM100_TMEM_LOAD_16dp32b32xES13_NS14_INS15_ILi2ELi4ELi3EEES18_NSW_INS5_IJS19_SE_EEENS5_IJSE_SB_EEEEEEENS4_39AutoVectorizingCopyWithAssumedAlignmentILi128EEENS4_14SM90_TMA_STOREES21_S23_S23_EEEvvEEEEvNT_6ParamsE)
        /*0044*/ 	.word	0x00000000
.L_30:


//--------------------- .nv.compat                --------------------------
	.section	.nv.compat,"",@"SHT_CUDA_COMPAT_INFO"
	.align	4
        /*0000*/ 	.byte	0x02, 0x09, 0x01, 0x00, 0x02, 0x02, 0x02, 0x00, 0x02, 0x05, 0x05, 0x00, 0x03, 0x07, 0x01, 0x01
        /*0010*/ 	.byte	0x02, 0x03, 0x01, 0x00, 0x02, 0x06, 0x01, 0x00, 0x04, 0x0b, 0x08, 0x00, 0x09, 0x00, 0x00, 0x00
        /*0020*/ 	.byte	0x00, 0x00, 0x00, 0x00


//--------------------- .nv.info._ZN7cutlass13device_kernelINS_4gemm6kernel13GemmUniversalIN4cute5tupleIJiiiiEEENS1_10collective13CollectiveMmaINS1_35MainloopSm100TmaUmmaWarpSpecializedILi5ELi2ELi4ENS5_IJNS4_1CILi1EEESB_SB_EEEEENS5_IJNSA_ILi64EEENSA_ILi256EEENSA_ILi128EEEEEENS_12float_e5m2_tENS5_IJlSB_lEEESI_SJ_NS4_8TiledMMAINS4_8MMA_AtomIJNS4_10MMA_TraitsINS4_19SM100_MMA_F8F6F4_SSEJSI_SI_fSE_SF_NS4_17integral_constantINS4_4UMMA5MajorELSQ_0EEESR_NSO_INSP_7ScaleInELSS_0EEEST_EEEEEENS4_6LayoutISC_NS5_IJNSA_ILi0EEESX_SX_EEEEENS5_IJNS4_10UnderscoreES10_S10_EEEEENS4_13SM90_TMA_LOADENS4_14ComposedLayoutINS4_7SwizzleILi3ELi4ELi3EEENS4_18smem_ptr_flag_bitsILi8EEENSW_INS5_IJNSA_ILi8EEESG_EEENS5_IJSG_SB_EEEEEEEvNS4_8identityES13_S1D_vS1E_EENS_8epilogue10collective18CollectiveEpilogueINS1G_23Sm100TmaWarpSpecializedILi4ELi2ELi32ELb0ELb0EEEJSH_NS5_IJNSW_ISE_SB_EES1L_EEESI_SJ_SI_SJ_NS1G_6fusion15FusionCallbacksIS1K_NS1N_17LinearCombinationISI_fSI_fLNS_15FloatRoundStyleE2EEESH_S1M_JEEENS4_5SM1004TMEM4LOAD26SM100_TMEM_LOAD_16dp32b32xES13_NS14_INS15_ILi2ELi4ELi3EEES18_NSW_INS5_IJS19_SE_EEENS5_IJSE_SB_EEEEEEENS4_39AutoVectorizingCopyWithAssumedAlignmentILi128EEENS4_14SM90_TMA_STOREES21_S23_S23_EEEvvEEEEvNT_6ParamsE --------------------------
	.section	.nv.info._ZN7cutlass13device_kernelINS_4gemm6kernel13GemmUniversalIN4cute5tupleIJiiiiEEENS1_10collective13CollectiveMmaINS1_35MainloopSm100TmaUmmaWarpSpecializedILi5ELi2ELi4ENS5_IJNS4_1CILi1EEESB_SB_EEEEENS5_IJNSA_ILi64EEENSA_ILi256EEENSA_ILi128EEEEEENS_12float_e5m2_tENS5_IJlSB_lEEESI_SJ_NS4_8TiledMMAINS4_8MMA_AtomIJNS4_10MMA_TraitsINS4_19SM100_MMA_F8F6F4_SSEJSI_SI_fSE_SF_NS4_17integral_constantINS4_4UMMA5MajorELSQ_0EEESR_NSO_INSP_7ScaleInELSS_0EEEST_EEEEEENS4_6LayoutISC_NS5_IJNSA_ILi0EEESX_SX_EEEEENS5_IJNS4_10UnderscoreES10_S10_EEEEENS4_13SM90_TMA_LOADENS4_14ComposedLayoutINS4_7SwizzleILi3ELi4ELi3EEENS4_18smem_ptr_flag_bitsILi8EEENSW_INS5_IJNSA_ILi8EEESG_EEENS5_IJSG_SB_EEEEEEEvNS4_8identityES13_S1D_vS1E_EENS_8epilogue10collective18CollectiveEpilogueINS1G_23Sm100TmaWarpSpecializedILi4ELi2ELi32ELb0ELb0EEEJSH_NS5_IJNSW_ISE_SB_EES1L_EEESI_SJ_SI_SJ_NS1G_6fusion15FusionCallbacksIS1K_NS1N_17LinearCombinationISI_fSI_fLNS_15FloatRoundStyleE2EEESH_S1M_JEEENS4_5SM1004TMEM4LOAD26SM100_TMEM_LOAD_16dp32b32xES13_NS14_INS15_ILi2ELi4ELi3EEES18_NSW_INS5_IJS19_SE_EEENS5_IJSE_SB_EEEEEEENS4_39AutoVectorizingCopyWithAssumedAlignmentILi128EEENS4_14SM90_TMA_STOREES21_S23_S23_EEEvvEEEEvNT_6ParamsE,"",@"SHT_CUDA_INFO"
	.sectionflags	@""
	.align	4


	//----- nvinfo : EIATTR_CUDA_API_VERSION
	.align		4
        /*0000*/ 	.byte	0x04, 0x37
        /*0002*/ 	.short	(.L_32 - .L_31)
.L_31:
        /*0004*/ 	.word	0x00000082


	//----- nvinfo : EIATTR_KPARAM_INFO
	.align		4
.L_32:
        /*0008*/ 	.byte	0x04, 0x17
        /*000a*/ 	.short	(.L_34 - .L_33)
.L_33:
        /*000c*/ 	.word	0x00000000
        /*0010*/ 	.short	0x0000
        /*0012*/ 	.short	0x0000
        /*0014*/ 	.byte	0x00, 0xf0, 0x01, 0x20


	//----- nvinfo : EIATTR_AT_ENTRY_FRAGMENTS
	.align		4
.L_34:
        /*0018*/ 	.byte	0x04, 0x4f
        /*001a*/ 	.short	(.L_36 - .L_35)


	//   ....[0]....
.L_35:
        /*001c*/ 	.word	0x00000006


	//----- nvinfo : EIATTR_RESERVED_SMEM_USED
	.align		4
.L_36:
        /*0020*/ 	.byte	0x01, 0x41
	.zero		2


	//----- nvinfo : EIATTR_SPARSE_MMA_MASK
	.align		4
        /*0024*/ 	.byte	0x03, 0x50
        /*0026*/ 	.short	0x0000


	//----- nvinfo : EIATTR_TCGEN05_1CTA_USED
	.align		4
        /*0028*/ 	.byte	0x01, 0x51
	.zero		2


	//----- nvinfo : EIATTR_MAXREG_COUNT
	.align		4
        /*002c*/ 	.byte	0x03, 0x1b
        /*002e*/ 	.short	0x00ff


	//----- nvinfo : EIATTR_NUM_BARRIERS
	.align		4
        /*0030*/ 	.byte	0x02, 0x4c
        /*0032*/ 	.byte	0x07
	.zero		1


	//----- nvinfo : EIATTR_EXTERNS
	.align		4
        /*0034*/ 	.byte	0x04, 0x0f
        /*0036*/ 	.short	(.L_38 - .L_37)


	//   ....[0]....
	.align		4
.L_37:
        /*0038*/ 	.word	index@(__assertfail)


	//----- nvinfo : EIATTR_MERCURY_ISA_VERSION
	.align		4
.L_38:
        /*003c*/ 	.byte	0x03, 0x5f
        /*003e*/ 	.short	0x0101


	//----- nvinfo : EIATTR_INT_WARP_WIDE_INSTR_OFFSETS
	.align		4
        /*0040*/ 	.byte	0x04, 0x31
        /*0042*/ 	.short	(.L_40 - .L_39)


	//   ....[0]....
.L_39:
        /*0044*/ 	.word	0x00001e00


	//   ....[1]....
        /*0048*/ 	.word	0x00003930


	//   ....[2]....
        /*004c*/ 	.word	0x00003960


	//   ....[3]....
        /*0050*/ 	.word	0x000039b0


	//   ....[4]....
        /*0054*/ 	.word	0x000042d0


	//   ....[5]....
        /*0058*/ 	.word	0x00004330


	//   ....[6]....
        /*005c*/ 	.word	0x00004410


	//   ....[7]....
        /*0060*/ 	.word	0x00004480


	//   ....[8]....
        /*0064*/ 	.word	0x00004590


	//   ....[9]....
        /*0068*/ 	.word	0x00004620


	//   ....[10]....
        /*006c*/ 	.word	0x000047f0


	//   ....[11]....
        /*0070*/ 	.word	0x00004950


	//----- nvinfo : EIATTR_COOP_GROUP_MASK_REGIDS
	.align		4
.L_40:
        /*0074*/ 	.byte	0x04, 0x29
        /*0076*/ 	.short	(.L_42 - .L_41)


	//   ....[0]....
.L_41:
        /*0078*/ 	.word	0xffffffff


	//   ....[1]....
        /*007c*/ 	.word	0xffffffff


	//   ....[2]....
        /*0080*/ 	.word	0xffffffff


	//   ....[3]....
        /*0084*/ 	.word	0xffffffff


	//   ....[4]....
        /*0088*/ 	.word	0xffffffff


	//   ....[5]....
        /*008c*/ 	.word	0xffffffff


	//   ....[6]....
        /*0090*/ 	.word	0xffffffff


	//   ....[7]....
        /*0094*/ 	.word	0xffffffff


	//   ....[8]....
        /*0098*/ 	.word	0xffffffff


	//   ....[9]....
        /*009c*/ 	.word	0xffffffff


	//   ....[10]....
        /*00a0*/ 	.word	0xffffffff


	//   ....[11]....
        /*00a4*/ 	.word	0xffffffff


	//   ....[12]....
        /*00a8*/ 	.word	0xffffffff


	//----- nvinfo : EIATTR_COOP_GROUP_INSTR_OFFSETS
	.align		4
.L_42:
        /*00ac*/ 	.byte	0x04, 0x28
        /*00ae*/ 	.short	(.L_44 - .L_43)


	//   ....[0]....
.L_43:
        /*00b0*/ 	.word	0x00000090


	//   ....[1]....
        /*00b4*/ 	.word	0x000004d0


	//   ....[2]....
        /*00b8*/ 	.word	0x00000660


	//   ....[3]....
        /*00bc*/ 	.word	0x00000800


	//   ....[4]....
        /*00c0*/ 	.word	0x00000900


	//   ....[5]....
        /*00c4*/ 	.word	0x00000a70


	//   ....[6]....
        /*00c8*/ 	.word	0x00000c10


	//   ....[7]....
        /*00cc*/ 	.word	0x00001ce0


	//   ....[8]....
        /*00d0*/ 	.word	0x00002b50


	//   ....[9]....
        /*00d4*/ 	.word	0x00002d60


	//   ....[10]....
        /*00d8*/ 	.word	0x00002d90


	//   ....[11]....
        /*00dc*/ 	.word	0x00003820


	//   ....[12]....
        /*00e0*/ 	.word	0x00003a50


	//----- nvinfo : EIATTR_VRC_CTA_INIT_COUNT
	.align		4
.L_44:
        /*00e4*/ 	.byte	0x02, 0x4a
        /*00e6*/ 	.byte	0x80
	.zero		1


	//----- nvinfo : EIATTR_SYSCALL_OFFSETS
	.align		4
        /*00e8*/ 	.byte	0x04, 0x46
        /*00ea*/ 	.short	(.L_46 - .L_45)


	//   ....[0]....
.L_45:
        /*00ec*/ 	.word	0x000053d0


	//   ....[1]....
        /*00f0*/ 	.word	0x00005510


	//   ....[2]....
        /*00f4*/ 	.word	0x00005d10


	//   ....[3]....
        /*00f8*/ 	.word	0x00006ab0


	//   ....[4]....
        /*00fc*/ 	.word	0x00007810


	//   ....[5]....
        /*0100*/ 	.word	0x000085a0


	//----- nvinfo : EIATTR_MBARRIER_INSTR_OFFSETS
	.align		4
.L_46:
        /*0104*/ 	.byte	0x04, 0x39
        /*0106*/ 	.short	(.L_48 - .L_47)


	//   ....[0]....
.L_47:
        /*0108*/ 	.word	0x000005b0
        /*010c*/ 	.word	0x000000ff
        /*0110*/ 	.word	0x00000000
        /*0114*/ 	.short	0x0100
        /*0116*/ 	.byte	0x05
	.zero		1


	//   ....[1]....
        /*0118*/ 	.word	0x000005c0
        /*011c*/ 	.word	0x000000ff
        /*0120*/ 	.word	0x00000028
        /*0124*/ 	.short	0x0100
        /*0126*/ 	.byte	0x05
	.zero		1


	//   ....[2]....
        /*0128*/ 	.word	0x000005d0
        /*012c*/ 	.word	0x000000ff
        /*0130*/ 	.word	0x00000008
        /*0134*/ 	.short	0x0100
        /*0136*/ 	.byte	0x05
	.zero		1


	//   ....[3]....
        /*0138*/ 	.word	0x000005e0
        /*013c*/ 	.word	0x000000ff
        /*0140*/ 	.word	0x00000030
        /*0144*/ 	.short	0x0100
        /*0146*/ 	.byte	0x05
	.zero		1


	//   ....[4]....
        /*0148*/ 	.word	0x000005f0
        /*014c*/ 	.word	0x000000ff
        /*0150*/ 	.word	0x00000010
        /*0154*/ 	.short	0x0100
        /*0156*/ 	.byte	0x05
	.zero		1


	//   ....[5]....
        /*0158*/ 	.word	0x00000600
        /*015c*/ 	.word	0x000000ff
        /*0160*/ 	.word	0x00000038
        /*0164*/ 	.short	0x0100
        /*0166*/ 	.byte	0x05
	.zero		1


	//   ....[6]....
        /*0168*/ 	.word	0x00000610
        /*016c*/ 	.word	0x000000ff
        /*0170*/ 	.word	0x00000018
        /*0174*/ 	.short	0x0100
        /*0176*/ 	.byte	0x05
	.zero		1


	//   ....[7]....
        /*0178*/ 	.word	0x00000620
        /*017c*/ 	.word	0x000000ff
        /*0180*/ 	.word	0x00000040
        /*0184*/ 	.short	0x0100
        /*0186*/ 	.byte	0x05
	.zero		1


	//   ....[8]....
        /*0188*/ 	.word	0x00000630
        /*018c*/ 	.word	0x000000ff
        /*0190*/ 	.word	0x00000020
        /*0194*/ 	.short	0x0100
        /*0196*/ 	.byte	0x05
	.zero		1


	//   ....[9]....
        /*0198*/ 	.word	0x00000640
        /*019c*/ 	.word	0x000000ff
        /*01a0*/ 	.word	0x00000048
        /*01a4*/ 	.short	0x0100
        /*01a6*/ 	.byte	0x05
	.zero		1


	//   ....[10]....
        /*01a8*/ 	.word	0x00000770
        /*01ac*/ 	.word	0x000000ff
        /*01b0*/ 	.word	0x00000050
        /*01b4*/ 	.short	0x0100
        /*01b6*/ 	.byte	0x07
	.zero		1


	//   ....[11]....
        /*01b8*/ 	.word	0x00000780
        /*01bc*/ 	.word	0x000000ff
        /*01c0*/ 	.word	0x00000070
        /*01c4*/ 	.short	0x0100
        /*01c6*/ 	.byte	0x07
	.zero		1


	//   ....[12]....
        /*01c8*/ 	.word	0x00000790
        /*01cc*/ 	.word	0x000000ff
        /*01d0*/ 	.word	0x00000058
        /*01d4*/ 	.short	0x0100
        /*01d6*/ 	.byte	0x07
	.zero		1


	//   ....[13]....
        /*01d8*/ 	.word	0x000007a0
        /*01dc*/ 	.word	0x000000ff
        /*01e0*/ 	.word	0x00000078
        /*01e4*/ 	.short	0x0100
        /*01e6*/ 	.byte	0x07
	.zero		1


	//   ....[14]....
        /*01e8*/ 	.word	0x000007b0
        /*01ec*/ 	.word	0x000000ff
        /*01f0*/ 	.word	0x00000060
        /*01f4*/ 	.short	0x0100
        /*01f6*/ 	.byte	0x07
	.zero		1


	//   ....[15]....
        /*01f8*/ 	.word	0x000007c0
        /*01fc*/ 	.word	0x000000ff
        /*0200*/ 	.word	0x00000080
        /*0204*/ 	.short	0x0100
        /*0206*/ 	.byte	0x07
	.zero		1


	//   ....[16]....
        /*0208*/ 	.word	0x000007d0
        /*020c*/ 	.word	0x000000ff
        /*0210*/ 	.word	0x00000068
        /*0214*/ 	.short	0x0100
        /*0216*/ 	.byte	0x07
	.zero		1


	//   ....[17]....
        /*0218*/ 	.word	0x000007e0
        /*021c*/ 	.word	0x000000ff
        /*0220*/ 	.word	0x00000088
        /*0224*/ 	.short	0x0100
        /*0226*/ 	.byte	0x07
	.zero		1


	//   ....[18]....
        /*0228*/ 	.word	0x000008d0
        /*022c*/ 	.word	0x000000ff
        /*0230*/ 	.word	0x00000090
        /*0234*/ 	.short	0x0100
        /*0236*/ 	.byte	0x05
	.zero		1


	//   ....[19]....
        /*0238*/ 	.word	0x000008e0
        /*023c*/ 	.word	0x000000ff
        /*0240*/ 	.word	0x00000098
        /*0244*/ 	.short	0x0100
        /*0246*/ 	.byte	0x05
	.zero		1


	//   ....[20]....
        /*0248*/ 	.word	0x00000a20
        /*024c*/ 	.word	0x000000ff
        /*0250*/ 	.word	0x000000a0
        /*0254*/ 	.short	0x0100
        /*0256*/ 	.byte	0x05
	.zero		1


	//   ....[21]....
        /*0258*/ 	.word	0x00000a30
        /*025c*/ 	.word	0x000000ff
        /*0260*/ 	.word	0x000000b0
        /*0264*/ 	.short	0x0100
        /*0266*/ 	.byte	0x05
	.zero		1


	//   ....[22]....
        /*0268*/ 	.word	0x00000a40
        /*026c*/ 	.word	0x000000ff
        /*0270*/ 	.word	0x000000a8
        /*0274*/ 	.short	0x0100
        /*0276*/ 	.byte	0x05
	.zero		1


	//   ....[23]....
        /*0278*/ 	.word	0x00000a50
        /*027c*/ 	.word	0x000000ff
        /*0280*/ 	.word	0x000000b8
        /*0284*/ 	.short	0x0100
        /*0286*/ 	.byte	0x05
	.zero		1


	//   ....[24]....
        /*0288*/ 	.word	0x00000b80
        /*028c*/ 	.word	0x000000ff
        /*0290*/ 	.word	0x000000c0
        /*0294*/ 	.short	0x0100
        /*0296*/ 	.byte	0x07
	.zero		1


	//   ....[25]....
        /*0298*/ 	.word	0x00000b90
        /*029c*/ 	.word	0x000000ff
        /*02a0*/ 	.word	0x000000e0
        /*02a4*/ 	.short	0x0100
        /*02a6*/ 	.byte	0x07
	.zero		1


	//   ....[26]....
        /*02a8*/ 	.word	0x00000ba0
        /*02ac*/ 	.word	0x000000ff
        /*02b0*/ 	.word	0x000000c8
        /*02b4*/ 	.short	0x0100
        /*02b6*/ 	.byte	0x07
	.zero		1


	//   ....[27]....
        /*02b8*/ 	.word	0x00000bb0
        /*02bc*/ 	.word	0x000000ff
        /*02c0*/ 	.word	0x000000e8
        /*02c4*/ 	.short	0x0100
        /*02c6*/ 	.byte	0x07
	.zero		1


	//   ....[28]....
        /*02c8*/ 	.word	0x00000bc0
        /*02cc*/ 	.word	0x000000ff
        /*02d0*/ 	.word	0x000000d0
        /*02d4*/ 	.short	0x0100
        /*02d6*/ 	.byte	0x07
	.zero		1


	//   ....[29]....
        /*02d8*/ 	.word	0x00000bd0
        /*02dc*/ 	.word	0x000000ff
        /*02e0*/ 	.word	0x000000f0
        /*02e4*/ 	.short	0x0100
        /*02e6*/ 	.byte	0x07
	.zero		1


	//   ....[30]....
        /*02e8*/ 	.word	0x00000be0
        /*02ec*/ 	.word	0x000000ff
        /*02f0*/ 	.word	0x000000d8
        /*02f4*/ 	.short	0x0100
        /*02f6*/ 	.byte	0x07
	.zero		1


	//   ....[31]....
        /*02f8*/ 	.word	0x00000bf0
        /*02fc*/ 	.word	0x000000ff
        /*0300*/ 	.word	0x000000f8
        /*0304*/ 	.short	0x0100
        /*0306*/ 	.byte	0x07
	.zero		1


	//   ....[32]....
        /*0308*/ 	.word	0x00000ce0
        /*030c*/ 	.word	0x000000ff
        /*0310*/ 	.word	0x00000100
        /*0314*/ 	.short	0x0100
        /*0316*/ 	.byte	0x05
	.zero		1


	//   ....[33]....
        /*0318*/ 	.word	0x00000cf0
        /*031c*/ 	.word	0x000000ff
        /*0320*/ 	.word	0x00000110
        /*0324*/ 	.short	0x0100
        /*0326*/ 	.byte	0x05
	.zero		1


	//   ....[34]....
        /*0328*/ 	.word	0x00000d00
        /*032c*/ 	.word	0x000000ff
        /*0330*/ 	.word	0x00000108
        /*0334*/ 	.short	0x0100
        /*0336*/ 	.byte	0x05
	.zero		1


	//   ....[35]....
        /*0338*/ 	.word	0x00000d10
        /*033c*/ 	.word	0x000000ff
        /*0340*/ 	.word	0x00000118
        /*0344*/ 	.short	0x0100
        /*0346*/ 	.byte	0x05
	.zero		1


	//   ....[36]....
        /*0348*/ 	.word	0x000015e0
        /*034c*/ 	.word	0x00000002
        /*0350*/ 	.word	0x00000110
        /*0354*/ 	.short	0x010a
        /*0356*/ 	.byte	0xff
	.zero		1


	//   ....[37]....
        /*0358*/ 	.word	0x00001610
        /*035c*/ 	.word	0x00000002
        /*0360*/ 	.word	0x00000100
        /*0364*/ 	.short	0x0101
        /*0366*/ 	.byte	0xff
	.zero		1


	//   ....[38]....
        /*0368*/ 	.word	0x000016e0
        /*036c*/ 	.word	0x000000ff
        /*0370*/ 	.word	0x00000028
        /*0374*/ 	.short	0x010a
        /*0376*/ 	.byte	0x08
	.zero		1


	//   ....[39]....
        /*0378*/ 	.word	0x00001780
        /*037c*/ 	.word	0x000000ff
        /*0380*/ 	.word	0x00000028
        /*0384*/ 	.short	0x010a
        /*0386*/ 	.byte	0x21
	.zero		1


	//   ....[40]....
        /*0388*/ 	.word	0x000018d0
        /*038c*/ 	.word	0x000000ff
        /*0390*/ 	.word	0x00000028
        /*0394*/ 	.short	0x010a
        /*0396*/ 	.byte	0x08
	.zero		1


	//   ....[41]....
        /*0398*/ 	.word	0x000019e0
        /*039c*/ 	.word	0x000000ff
        /*03a0*/ 	.word	0x00000098
        /*03a4*/ 	.short	0x0101
        /*03a6*/ 	.byte	0x04
	.zero		1


	//   ....[42]....
        /*03a8*/ 	.word	0x00001a00
        /*03ac*/ 	.word	0x000000ff
        /*03b0*/ 	.word	0x00000028
        /*03b4*/ 	.short	0x010a
        /*03b6*/ 	.byte	0x08
	.zero		1


	//   ....[43]....
        /*03b8*/ 	.word	0x00001a80
        /*03bc*/ 	.word	0x000000ff
        /*03c0*/ 	.word	0x00000028
        /*03c4*/ 	.short	0x010a
        /*03c6*/ 	.byte	0x11
	.zero		1


	//   ....[44]....
        /*03c8*/ 	.word	0x00001bd0
        /*03cc*/ 	.word	0x000000ff
        /*03d0*/ 	.word	0x00000028
        /*03d4*/ 	.short	0x010a
        /*03d6*/ 	.byte	0x08
	.zero		1


	//   ....[45]....
        /*03d8*/ 	.word	0x00001d10
        /*03dc*/ 	.word	0x00000002
        /*03e0*/ 	.word	0x000000a0
        /*03e4*/ 	.short	0x010a
        /*03e6*/ 	.byte	0xff
	.zero		1


	//   ....[46]....
        /*03e8*/ 	.word	0x00001dd0
        /*03ec*/ 	.word	0x00000002
        /*03f0*/ 	.word	0x00000000
        /*03f4*/ 	.short	0x0101
        /*03f6*/ 	.byte	0xff
	.zero		1


	//   ....[47]....
        /*03f8*/ 	.word	0x00002330
        /*03fc*/ 	.word	0x000000ff
        /*0400*/ 	.word	0x00000000
        /*0404*/ 	.short	0x010a
        /*0406*/ 	.byte	0x05
	.zero		1


	//   ....[48]....
        /*0408*/ 	.word	0x000023c0
        /*040c*/ 	.word	0x000000ff
        /*0410*/ 	.word	0x00000000
        /*0414*/ 	.short	0x010a
        /*0416*/ 	.byte	0x05
	.zero		1


	//   ....[49]....
        /*0418*/ 	.word	0x00002450
        /*041c*/ 	.word	0x000000ff
        /*0420*/ 	.word	0x00000000
        /*0424*/ 	.short	0x010a
        /*0426*/ 	.byte	0x05
	.zero		1


	//   ....[50]....
        /*0428*/ 	.word	0x000024e0
        /*042c*/ 	.word	0x000000ff
        /*0430*/ 	.word	0x00000000
        /*0434*/ 	.short	0x010a
        /*0436*/ 	.byte	0x05
	.zero		1


	//   ....[51]....
        /*0438*/ 	.word	0x00002580
        /*043c*/ 	.word	0x00000000
        /*0440*/ 	.word	0x00000000
        /*0444*/ 	.short	0x010a
        /*0446*/ 	.byte	0xff
	.zero		1


	//   ....[52]....
        /*0448*/ 	.word	0x000026a0
        /*044c*/ 	.word	0x00000000
        /*0450*/ 	.word	0x00000100
        /*0454*/ 	.short	0x010a
        /*0456*/ 	.byte	0xff
	.zero		1


	//   ....[53]....
        /*0458*/ 	.word	0x00002710
        /*045c*/ 	.word	0x00000000
        /*0460*/ 	.word	0x00000000
        /*0464*/ 	.short	0x0101
        /*0466*/ 	.byte	0xff
	.zero		1


	//   ....[54]....
        /*0468*/ 	.word	0x00002730
        /*046c*/ 	.word	0x000000ff
        /*0470*/ 	.word	0x000000b0
        /*0474*/ 	.short	0x010a
        /*0476*/ 	.byte	0x05
	.zero		1


	//   ....[55]....
        /*0478*/ 	.word	0x00002850
        /*047c*/ 	.word	0x00000000
        /*0480*/ 	.word	0x000000a0
        /*0484*/ 	.short	0x010a
        /*0486*/ 	.byte	0xff
	.zero		1


	//   ....[56]....
        /*0488*/ 	.word	0x00002950
        /*048c*/ 	.word	0x00000000
        /*0490*/ 	.word	0x00000000
        /*0494*/ 	.short	0x0101
        /*0496*/ 	.byte	0xff
	.zero		1


	//   ....[57]....
        /*0498*/ 	.word	0x000029e0
        /*049c*/ 	.word	0x000000ff
        /*04a0*/ 	.word	0x000000b0
        /*04a4*/ 	.short	0x0106
        /*04a6*/ 	.byte	0x05
	.zero		1


	//   ....[58]....
        /*04a8*/ 	.word	0x00002a00
        /*04ac*/ 	.word	0x000000ff
        /*04b0*/ 	.word	0x000000b0
        /*04b4*/ 	.short	0x010a
        /*04b6*/ 	.byte	0x05
	.zero		1


	//   ....[59]....
        /*04b8*/ 	.word	0x00002a90
        /*04bc*/ 	.word	0x000000ff
        /*04c0*/ 	.word	0x000000b0
        /*04c4*/ 	.short	0x0106
        /*04c6*/ 	.byte	0x04
	.zero		1


	//   ....[60]....
        /*04c8*/ 	.word	0x00002ad0
        /*04cc*/ 	.word	0x00000000
        /*04d0*/ 	.word	0x000000b0
        /*04d4*/ 	.short	0x010a
        /*04d6*/ 	.byte	0xff
	.zero		1


	//   ....[61]....
        /*04d8*/ 	.word	0x00003010
        /*04dc*/ 	.word	0x00000000
        /*04e0*/ 	.word	0x000000a0
        /*04e4*/ 	.short	0x010a
        /*04e6*/ 	.byte	0xff
	.zero		1


	//   ....[62]....
        /*04e8*/ 	.word	0x00003110
        /*04ec*/ 	.word	0x00000003
        /*04f0*/ 	.word	0x00000000
        /*04f4*/ 	.short	0x0101
        /*04f6*/ 	.byte	0xff
	.zero		1


	//   ....[63]....
        /*04f8*/ 	.word	0x00003120
        /*04fc*/ 	.word	0x000000ff
        /*0500*/ 	.word	0x00000000
        /*0504*/ 	.short	0x010a
        /*0506*/ 	.byte	0x06
	.zero		1


	//   ....[64]....
        /*0508*/ 	.word	0x000031a0
        /*050c*/ 	.word	0x000000ff
        /*0510*/ 	.word	0x000000e0
        /*0514*/ 	.short	0x010a
        /*0516*/ 	.byte	0x07
	.zero		1


	//   ....[65]....
        /*0518*/ 	.word	0x00003280
        /*051c*/ 	.word	0x000000ff
        /*0520*/ 	.word	0x00000000
        /*0524*/ 	.short	0x010a
        /*0526*/ 	.byte	0x06
	.zero		1


	//   ....[66]....
        /*0528*/ 	.word	0x000033b0
        /*052c*/ 	.word	0x000000ff
        /*0530*/ 	.word	0x00000000
        /*0534*/ 	.short	0x010a
        /*0536*/ 	.byte	0x1a
	.zero		1


	//   ....[67]....
        /*0538*/ 	.word	0x00003650
        /*053c*/ 	.word	0x000000ff
        /*0540*/ 	.word	0x00000000
        /*0544*/ 	.short	0x010a
        /*0546*/ 	.byte	0x06
	.zero		1


	//   ....[68]....
        /*0548*/ 	.word	0x000036e0
        /*054c*/ 	.word	0x000000ff
        /*0550*/ 	.word	0x00000000
        /*0554*/ 	.short	0x010a
        /*0556*/ 	.byte	0x06
	.zero		1


	//   ....[69]....
        /*0558*/ 	.word	0x00003770
        /*055c*/ 	.word	0x000000ff
        /*0560*/ 	.word	0x00000000
        /*0564*/ 	.short	0x010a
        /*0566*/ 	.byte	0x06
	.zero		1


	//   ....[70]....
        /*0568*/ 	.word	0x00003800
        /*056c*/ 	.word	0x000000ff
        /*0570*/ 	.word	0x00000000
        /*0574*/ 	.short	0x010a
        /*0576*/ 	.byte	0x07
	.zero		1


	//   ....[71]....
        /*0578*/ 	.word	0x00003c80
        /*057c*/ 	.word	0x00000000
        /*0580*/ 	.word	0x000000a0
        /*0584*/ 	.short	0x010a
        /*0586*/ 	.byte	0xff
	.zero		1


	//   ....[72]....
        /*0588*/ 	.word	0x00003d40
        /*058c*/ 	.word	0x00000000
        /*0590*/ 	.word	0x00000000
        /*0594*/ 	.short	0x0101
        /*0596*/ 	.byte	0xff
	.zero		1


	//   ....[73]....
        /*0598*/ 	.word	0x00004060
        /*059c*/ 	.word	0x000000ff
        /*05a0*/ 	.word	0x00000098
        /*05a4*/ 	.short	0x010a
        /*05a6*/ 	.byte	0x07
	.zero		1


	//   ....[74]....
        /*05a8*/ 	.word	0x00004250
        /*05ac*/ 	.word	0x000000ff
        /*05b0*/ 	.word	0x00000070
        /*05b4*/ 	.short	0x010a
        /*05b6*/ 	.byte	0x07
	.zero		1


	//   ....[75]....
        /*05b8*/ 	.word	0x000043c0
        /*05bc*/ 	.word	0x000000ff
        /*05c0*/ 	.word	0x00000050
        /*05c4*/ 	.short	0x010b
        /*05c6*/ 	.byte	0x07
	.zero		1


	//   ....[76]....
        /*05c8*/ 	.word	0x000043d0
        /*05cc*/ 	.word	0x000000ff
        /*05d0*/ 	.word	0x00000000
        /*05d4*/ 	.short	0x0101
        /*05d6*/ 	.byte	0x08
	.zero		1


	//   ....[77]....
        /*05d8*/ 	.word	0x000043e0
        /*05dc*/ 	.word	0x000000ff
        /*05e0*/ 	.word	0x00000078
        /*05e4*/ 	.short	0x010a
        /*05e6*/ 	.byte	0x07
	.zero		1


	//   ....[78]....
        /*05e8*/ 	.word	0x00004530
        /*05ec*/ 	.word	0x000000ff
        /*05f0*/ 	.word	0x00000058
        /*05f4*/ 	.short	0x010b
        /*05f6*/ 	.byte	0x07
	.zero		1


	//   ....[79]....
        /*05f8*/ 	.word	0x00004540
        /*05fc*/ 	.word	0x000000ff
        /*0600*/ 	.word	0x00000000
        /*0604*/ 	.short	0x0101
        /*0606*/ 	.byte	0x08
	.zero		1


	//   ....[80]....
        /*0608*/ 	.word	0x00004550
        /*060c*/ 	.word	0x000000ff
        /*0610*/ 	.word	0x00000080
        /*0614*/ 	.short	0x010a
        /*0616*/ 	.byte	0x07
	.zero		1


	//   ....[81]....
        /*0618*/ 	.word	0x000046d0
        /*061c*/ 	.word	0x000000ff
        /*0620*/ 	.word	0x00000060
        /*0624*/ 	.short	0x010b
        /*0626*/ 	.byte	0x07
	.zero		1


	//   ....[82]....
        /*0628*/ 	.word	0x00004710
        /*062c*/ 	.word	0x000000ff
        /*0630*/ 	.word	0x00000000
        /*0634*/ 	.short	0x0101
        /*0636*/ 	.byte	0x08
	.zero		1


	//   ....[83]....
        /*0638*/ 	.word	0x00004750
        /*063c*/ 	.word	0x000000ff
        /*0640*/ 	.word	0x00000088
        /*0644*/ 	.short	0x010a
        /*0646*/ 	.byte	0x07
	.zero		1


	//   ....[84]....
        /*0648*/ 	.word	0x00004990
        /*064c*/ 	.word	0x000000ff
        /*0650*/ 	.word	0x00000068
        /*0654*/ 	.short	0x010b
        /*0656*/ 	.byte	0x07
	.zero		1


	//   ....[85]....
        /*0658*/ 	.word	0x000049b0
        /*065c*/ 	.word	0x000000ff
        /*0660*/ 	.word	0x00000000
        /*0664*/ 	.short	0x0101
        /*0666*/ 	.byte	0x0d
	.zero		1


	//   ....[86]....
        /*0668*/ 	.word	0x000049e0
        /*066c*/ 	.word	0x000000ff
        /*0670*/ 	.word	0x00000070
        /*0674*/ 	.short	0x010a
        /*0676*/ 	.byte	0x07
	.zero		1


	//   ....[87]....
        /*0678*/ 	.word	0x00004a00
        /*067c*/ 	.word	0x000000ff
        /*0680*/ 	.word	0x00000078
        /*0684*/ 	.short	0x010a
        /*0686*/ 	.byte	0x07
	.zero		1


	//   ....[88]....
        /*0688*/ 	.word	0x00004a20
        /*068c*/ 	.word	0x000000ff
        /*0690*/ 	.word	0x00000080
        /*0694*/ 	.short	0x010a
        /*0696*/ 	.byte	0x07
	.zero		1


	//   ....[89]....
        /*0698*/ 	.word	0x00004a60
        /*069c*/ 	.word	0x00000000
        /*06a0*/ 	.word	0x00000088
        /*06a4*/ 	.short	0x010a
        /*06a6*/ 	.byte	0xff
	.zero		1


	//   ....[90]....
        /*06a8*/ 	.word	0x00004da0
        /*06ac*/ 	.word	0x00000000
        /*06b0*/ 	.word	0x000000a0
        /*06b4*/ 	.short	0x010a
        /*06b6*/ 	.byte	0xff
	.zero		1


	//   ....[91]....
        /*06b8*/ 	.word	0x00004eb0
        /*06bc*/ 	.word	0x00000000
        /*06c0*/ 	.word	0x00000000
        /*06c4*/ 	.short	0x0101
        /*06c6*/ 	.byte	0xff
	.zero		1


	//   ....[92]....
        /*06c8*/ 	.word	0x000058d0
        /*06cc*/ 	.word	0x00000002
        /*06d0*/ 	.word	0x00000050
        /*06d4*/ 	.short	0x010a
        /*06d6*/ 	.byte	0xff
	.zero		1


	//   ....[93]....
        /*06d8*/ 	.word	0x00005910
        /*06dc*/ 	.word	0x00000071
        /*06e0*/ 	.word	0x000000c0
        /*06e4*/ 	.short	0x010a
        /*06e6*/ 	.byte	0xff
	.zero		1


	//   ....[94]....
        /*06e8*/ 	.word	0x00005a50
        /*06ec*/ 	.word	0x00000002
        /*06f0*/ 	.word	0x00000050
        /*06f4*/ 	.short	0x010a
        /*06f6*/ 	.byte	0xff
	.zero		1


	//   ....[95]....
        /*06f8*/ 	.word	0x00005b70
        /*06fc*/ 	.word	0x00000000
        /*0700*/ 	.word	0x00000000
        /*0704*/ 	.short	0x0101
        /*0706*/ 	.byte	0xff
	.zero		1


	//   ....[96]....
        /*0708*/ 	.word	0x00005bf0
        /*070c*/ 	.word	0x00000071
        /*0710*/ 	.word	0x000000c0
        /*0714*/ 	.short	0x010a
        /*0716*/ 	.byte	0xff
	.zero		1


	//   ....[97]....
        /*0718*/ 	.word	0x00006740
        /*071c*/ 	.word	0x00000000
        /*0720*/ 	.word	0x00000050
        /*0724*/ 	.short	0x010a
        /*0726*/ 	.byte	0xff
	.zero		1


	//   ....[98]....
        /*0728*/ 	.word	0x00006800
        /*072c*/ 	.word	0x00000000
        /*0730*/ 	.word	0x00000050
        /*0734*/ 	.short	0x010a
        /*0736*/ 	.byte	0xff
	.zero		1


	//   ....[99]....
        /*0738*/ 	.word	0x00006930
        /*073c*/ 	.word	0x00000000
        /*0740*/ 	.word	0x00000000
        /*0744*/ 	.short	0x0101
        /*0746*/ 	.byte	0xff
	.zero		1


	//   ....[100]....
        /*0748*/ 	.word	0x000074a0
        /*074c*/ 	.word	0x00000000
        /*0750*/ 	.word	0x00000050
        /*0754*/ 	.short	0x010a
        /*0756*/ 	.byte	0xff
	.zero		1


	//   ....[101]....
        /*0758*/ 	.word	0x00007560
        /*075c*/ 	.word	0x00000000
        /*0760*/ 	.word	0x00000050
        /*0764*/ 	.short	0x010a
        /*0766*/ 	.byte	0xff
	.zero		1


	//   ....[102]....
        /*0768*/ 	.word	0x00007690
        /*076c*/ 	.word	0x00000000
        /*0770*/ 	.word	0x00000000
        /*0774*/ 	.short	0x0101
        /*0776*/ 	.byte	0xff
	.zero		1


	//   ....[103]....
        /*0778*/ 	.word	0x00008230
        /*077c*/ 	.word	0x00000000
        /*0780*/ 	.word	0x00000050
        /*0784*/ 	.short	0x010a
        /*0786*/ 	.byte	0xff
	.zero		1


	//   ....[104]....
        /*0788*/ 	.word	0x000082f0
        /*078c*/ 	.word	0x00000000
        /*0790*/ 	.word	0x00000050
        /*0794*/ 	.short	0x010a
        /*0796*/ 	.byte	0xff
	.zero		1


	//   ....[105]....
        /*0798*/ 	.word	0x00008420
        /*079c*/ 	.word	0x00000000
        /*07a0*/ 	.word	0x00000000
        /*07a4*/ 	.short	0x0101
        /*07a6*/ 	.byte	0xff
	.zero		1


	//   ....[106]....
        /*07a8*/ 	.word	0x00008860
        /*07ac*/ 	.word	0x000000ff
        /*07b0*/ 	.word	0x00000000
        /*07b4*/ 	.short	0x0101
        /*07b6*/ 	.byte	0x05
	.zero		1


	//   ....[107]....
        /*07b8*/ 	.word	0x000090a0
        /*07bc*/ 	.word	0x00000002
        /*07c0*/ 	.word	0x00000110
        /*07c4*/ 	.short	0x010a
        /*07c6*/ 	.byte	0xff
	.zero		1


	//   ....[108]....
        /*07c8*/ 	.word	0x00009100
        /*07cc*/ 	.word	0x00000002
        /*07d0*/ 	.word	0x00000028
        /*07d4*/ 	.short	0x010a
        /*07d6*/ 	.byte	0xff
	.zero		1


	//   ....[109]....
        /*07d8*/ 	.word	0x00009160
        /*07dc*/ 	.word	0x00000002
        /*07e0*/ 	.word	0x00000028
        /*07e4*/ 	.short	0x010a
        /*07e6*/ 	.byte	0xff
	.zero		1


	//   ....[110]....
        /*07e8*/ 	.word	0x000091b0
        /*07ec*/ 	.word	0x00000002
        /*07f0*/ 	.word	0x000000a0
        /*07f4*/ 	.short	0x010a
        /*07f6*/ 	.byte	0xff
	.zero		1


	//   ....[111]....
        /*07f8*/ 	.word	0x00009210
        /*07fc*/ 	.word	0x00000000
        /*0800*/ 	.word	0x00000000
        /*0804*/ 	.short	0x010a
        /*0806*/ 	.byte	0xff
	.zero		1


	//   ....[112]....
        /*0808*/ 	.word	0x00009270
        /*080c*/ 	.word	0x00000000
        /*0810*/ 	.word	0x00000000
        /*0814*/ 	.short	0x010a
        /*0816*/ 	.byte	0xff
	.zero		1


	//   ....[113]....
        /*0818*/ 	.word	0x000092d0
        /*081c*/ 	.word	0x00000000
        /*0820*/ 	.word	0x00000000
        /*0824*/ 	.short	0x010a
        /*0826*/ 	.byte	0xff
	.zero		1


	//   ....[114]....
        /*0828*/ 	.word	0x00009330
        /*082c*/ 	.word	0x00000000
        /*0830*/ 	.word	0x00000000
        /*0834*/ 	.short	0x010a
        /*0836*/ 	.byte	0xff
	.zero		1


	//   ....[115]....
        /*0838*/ 	.word	0x00009380
        /*083c*/ 	.word	0x00000000
        /*0840*/ 	.word	0x00000100
        /*0844*/ 	.short	0x010a
        /*0846*/ 	.byte	0xff
	.zero		1


	//   ....[116]....
        /*0848*/ 	.word	0x000093e0
        /*084c*/ 	.word	0x00000000
        /*0850*/ 	.word	0x000000b0
        /*0854*/ 	.short	0x010a
        /*0856*/ 	.byte	0xff
	.zero		1


	//   ....[117]....
        /*0858*/ 	.word	0x00009430
        /*085c*/ 	.word	0x00000000
        /*0860*/ 	.word	0x000000a0
        /*0864*/ 	.short	0x010a
        /*0866*/ 	.byte	0xff
	.zero		1


	//   ....[118]....
        /*0868*/ 	.word	0x00009490
        /*086c*/ 	.word	0x00000000
        /*0870*/ 	.word	0x000000b0
        /*0874*/ 	.short	0x010a
        /*0876*/ 	.byte	0xff
	.zero		1


	//   ....[119]....
        /*0878*/ 	.word	0x000094e0
        /*087c*/ 	.word	0x00000000
        /*0880*/ 	.word	0x000000a0
        /*0884*/ 	.short	0x010a
        /*0886*/ 	.byte	0xff
	.zero		1


	//   ....[120]....
        /*0888*/ 	.word	0x00009540
        /*088c*/ 	.word	0x00000002
        /*0890*/ 	.word	0x000000e0
        /*0894*/ 	.short	0x010a
        /*0896*/ 	.byte	0xff
	.zero		1


	//   ....[121]....
        /*0898*/ 	.word	0x000095a0
        /*089c*/ 	.word	0x00000000
        /*08a0*/ 	.word	0x00000000
        /*08a4*/ 	.short	0x010a
        /*08a6*/ 	.byte	0xff
	.zero		1


	//   ....[122]....
        /*08a8*/ 	.word	0x00009600
        /*08ac*/ 	.word	0x00000000
        /*08b0*/ 	.word	0x00000000
        /*08b4*/ 	.short	0x010a
        /*08b6*/ 	.byte	0xff
	.zero		1


	//   ....[123]....
        /*08b8*/ 	.word	0x00009660
        /*08bc*/ 	.word	0x00000000
        /*08c0*/ 	.word	0x00000000
        /*08c4*/ 	.short	0x010a
        /*08c6*/ 	.byte	0xff
	.zero		1


	//   ....[124]....
        /*08c8*/ 	.word	0x000096c0
        /*08cc*/ 	.word	0x00000000
        /*08d0*/ 	.word	0x00000000
        /*08d4*/ 	.short	0x010a
        /*08d6*/ 	.byte	0xff
	.zero		1


	//   ....[125]....
        /*08d8*/ 	.word	0x00009720
        /*08dc*/ 	.word	0x00000000
        /*08e0*/ 	.word	0x00000000
        /*08e4*/ 	.short	0x010a
        /*08e6*/ 	.byte	0xff
	.zero		1


	//   ....[126]....
        /*08e8*/ 	.word	0x00009770
        /*08ec*/ 	.word	0x00000000
        /*08f0*/ 	.word	0x000000a0
        /*08f4*/ 	.short	0x010a
        /*08f6*/ 	.byte	0xff
	.zero		1


	//   ....[127]....
        /*08f8*/ 	.word	0x000097d0
        /*08fc*/ 	.word	0x00000000
        /*0900*/ 	.word	0x00000098
        /*0904*/ 	.short	0x010a
        /*0906*/ 	.byte	0xff
	.zero		1


	//   ....[128]....
        /*0908*/ 	.word	0x00009830
        /*090c*/ 	.word	0x00000000
        /*0910*/ 	.word	0x00000070
        /*0914*/ 	.short	0x010a
        /*0916*/ 	.byte	0xff
	.zero		1


	//   ....[129]....
        /*0918*/ 	.word	0x00009890
        /*091c*/ 	.word	0x00000000
        /*0920*/ 	.word	0x00000078
        /*0924*/ 	.short	0x010a
        /*0926*/ 	.byte	0xff
	.zero		1


	//   ....[130]....
        /*0928*/ 	.word	0x000098f0
        /*092c*/ 	.word	0x00000000
        /*0930*/ 	.word	0x00000080
        /*0934*/ 	.short	0x010a
        /*0936*/ 	.byte	0xff
	.zero		1


	//   ....[131]....
        /*0938*/ 	.word	0x00009950
        /*093c*/ 	.word	0x00000000
        /*0940*/ 	.word	0x00000088
        /*0944*/ 	.short	0x010a
        /*0946*/ 	.byte	0xff
	.zero		1


	//   ....[132]....
        /*0948*/ 	.word	0x000099b0
        /*094c*/ 	.word	0x00000000
        /*0950*/ 	.word	0x00000070
        /*0954*/ 	.short	0x010a
        /*0956*/ 	.byte	0xff
	.zero		1


	//   ....[133]....
        /*0958*/ 	.word	0x00009a10
        /*095c*/ 	.word	0x00000000
        /*0960*/ 	.word	0x00000078
        /*0964*/ 	.short	0x010a
        /*0966*/ 	.byte	0xff
	.zero		1


	//   ....[134]....
        /*0968*/ 	.word	0x00009a70
        /*096c*/ 	.word	0x00000000
        /*0970*/ 	.word	0x00000080
        /*0974*/ 	.short	0x010a
        /*0976*/ 	.byte	0xff
	.zero		1


	//   ....[135]....
        /*0978*/ 	.word	0x00009ac0
        /*097c*/ 	.word	0x00000000
        /*0980*/ 	.word	0x000000a0
        /*0984*/ 	.short	0x010a
        /*0986*/ 	.byte	0xff
	.zero		1


	//   ....[136]....
        /*0988*/ 	.word	0x00009b10
        /*098c*/ 	.word	0x00000002
        /*0990*/ 	.word	0x00000050
        /*0994*/ 	.short	0x010a
        /*0996*/ 	.byte	0xff
	.zero		1


	//   ....[137]....
        /*0998*/ 	.word	0x00009b60
        /*099c*/ 	.word	0x00000071
        /*09a0*/ 	.word	0x000000c0
        /*09a4*/ 	.short	0x010a
        /*09a6*/ 	.byte	0xff
	.zero		1


	//   ....[138]....
        /*09a8*/ 	.word	0x00009bb0
        /*09ac*/ 	.word	0x00000000
        /*09b0*/ 	.word	0x00000050
        /*09b4*/ 	.short	0x010a
        /*09b6*/ 	.byte	0xff
	.zero		1


	//   ....[139]....
        /*09b8*/ 	.word	0x00009c00
        /*09bc*/ 	.word	0x00000000
        /*09c0*/ 	.word	0x00000050
        /*09c4*/ 	.short	0x010a
        /*09c6*/ 	.byte	0xff
	.zero		1


	//   ....[140]....
        /*09c8*/ 	.word	0x00009c50
        /*09cc*/ 	.word	0x00000000
        /*09d0*/ 	.word	0x00000050
        /*09d4*/ 	.short	0x010a
        /*09d6*/ 	.byte	0xff
	.zero		1


	//----- nvinfo : EIATTR_NUM_MBARRIERS
	.align		4
.L_48:
        /*09d8*/ 	.byte	0x03, 0x38
        /*09da*/ 	.short	0x0024


	//----- nvinfo : EIATTR_EXIT_INSTR_OFFSETS
	.align		4
        /*09dc*/ 	.byte	0x04, 0x1c
        /*09de*/ 	.short	(.L_50 - .L_49)


	//   ....[0]....
.L_49:
        /*09e0*/ 	.word	0x000025b0


	//   ....[1]....
        /*09e4*/ 	.word	0x00002aa0


	//   ....[2]....
        /*09e8*/ 	.word	0x00002b00


	//   ....[3]....
        /*09ec*/ 	.word	0x00003a60


	//   ....[4]....
        /*09f0*/ 	.word	0x00004a90


	//   ....[5]....
        /*09f4*/ 	.word	0x00004ad0


	//   ....[6]....
        /*09f8*/ 	.word	0x00009090


	//----- nvinfo : EIATTR_MAX_THREADS
	.align		4
.L_50:
        /*09fc*/ 	.byte	0x04, 0x05
        /*09fe*/ 	.short	(.L_52 - .L_51)
.L_51:
        /*0a00*/ 	.word	0x00000100
        /*0a04*/ 	.word	0x00000001
        /*0a08*/ 	.word	0x00000001


	//----- nvinfo : EIATTR_CRS_STACK_SIZE
	.align		4
.L_52:
        /*0a0c*/ 	.byte	0x04, 0x1e
        /*0a0e*/ 	.short	(.L_54 - .L_53)
.L_53:
        /*0a10*/ 	.word	0x00000000


	//----- nvinfo : EIATTR_CBANK_PARAM_SIZE
	.align		4
.L_54:
        /*0a14*/ 	.byte	0x03, 0x19
        /*0a16*/ 	.short	0x0800


	//----- nvinfo : EIATTR_PARAM_CBANK
	.align		4
        /*0a18*/ 	.byte	0x04, 0x0a
        /*0a1a*/ 	.short	(.L_56 - .L_55)
	.align		4
.L_55:
        /*0a1c*/ 	.word	index@(.nv.constant0._ZN7cutlass13device_kernelINS_4gemm6kernel13GemmUniversalIN4cute5tupleIJiiiiEEENS1_10collective13CollectiveMmaINS1_35MainloopSm100TmaUmmaWarpSpecializedILi5ELi2ELi4ENS5_IJNS4_1CILi1EEESB_SB_EEEEENS5_IJNSA_ILi64EEENSA_ILi256EEENSA_ILi128EEEEEENS_12float_e5m2_tENS5_IJlSB_lEEESI_SJ_NS4_8TiledMMAINS4_8MMA_AtomIJNS4_10MMA_TraitsINS4_19SM100_MMA_F8F6F4_SSEJSI_SI_fSE_SF_NS4_17integral_constantINS4_4UMMA5MajorELSQ_0EEESR_NSO_INSP_7ScaleInELSS_0EEEST_EEEEEENS4_6LayoutISC_NS5_IJNSA_ILi0EEESX_SX_EEEEENS5_IJNS4_10UnderscoreES10_S10_EEEEENS4_13SM90_TMA_LOADENS4_14ComposedLayoutINS4_7SwizzleILi3ELi4ELi3EEENS4_18smem_ptr_flag_bitsILi8EEENSW_INS5_IJNSA_ILi8EEESG_EEENS5_IJSG_SB_EEEEEEEvNS4_8identityES13_S1D_vS1E_EENS_8epilogue10collective18CollectiveEpilogueINS1G_23Sm100TmaWarpSpecializedILi4ELi2ELi32ELb0ELb0EEEJSH_NS5_IJNSW_ISE_SB_EES1L_EEESI_SJ_SI_SJ_NS1G_6fusion15FusionCallbacksIS1K_NS1N_17LinearCombinationISI_fSI_fLNS_15FloatRoundStyleE2EEESH_S1M_JEEENS4_5SM1004TMEM4LOAD26SM100_TMEM_LOAD_16dp32b32xES13_NS14_INS15_ILi2ELi4ELi3EEES18_NSW_INS5_IJS19_SE_EEENS5_IJSE_SB_EEEEEEENS4_39AutoVectorizingCopyWithAssumedAlignmentILi128EEENS4_14SM90_TMA_STOREES21_S23_S23_EEEvvEEEEvNT_6ParamsE)
        /*0a20*/ 	.short	0x0380
        /*0a22*/ 	.short	0x0800


	//----- nvinfo : EIATTR_SW_WAR
	.align		4
.L_56:
        /*0a24*/ 	.byte	0x04, 0x36
        /*0a26*/ 	.short	(.L_58 - .L_57)
.L_57:
        /*0a28*/ 	.word	0x00000008
.L_58:


//--------------------- .nv.callgraph             --------------------------
	.section	.nv.callgraph,"",@"SHT_CUDA_CALLGRAPH"
	.align	4
	.sectionentsize	8
	.align		4
        /*0000*/ 	.word	0x00000000
	.align		4
        /*0004*/ 	.word	0xffffffff
	.align		4
        /*0008*/ 	.word	index@(_ZN7cutlass13device_kernelINS_4gemm6kernel13GemmUniversalIN4cute5tupleIJiiiiEEENS1_10collective13CollectiveMmaINS1_35MainloopSm100TmaUmmaWarpSpecializedILi5ELi2ELi4ENS5_IJNS4_1CILi1EEESB_SB_EEEEENS5_IJNSA_ILi64EEENSA_ILi256EEENSA_ILi128EEEEEENS_12float_e5m2_tENS5_IJlSB_lEEESI_SJ_NS4_8TiledMMAINS4_8MMA_AtomIJNS4_10MMA_TraitsINS4_19SM100_MMA_F8F6F4_SSEJSI_SI_fSE_SF_NS4_17integral_constantINS4_4UMMA5MajorELSQ_0EEESR_NSO_INSP_7ScaleInELSS_0EEEST_EEEEEENS4_6LayoutISC_NS5_IJNSA_ILi0EEESX_SX_EEEEENS5_IJNS4_10UnderscoreES10_S10_EEEEENS4_13SM90_TMA_LOADENS4_14ComposedLayoutINS4_7SwizzleILi3ELi4ELi3EEENS4_18smem_ptr_flag_bitsILi8EEENSW_INS5_IJNSA_ILi8EEESG_EEENS5_IJSG_SB_EEEEEEEvNS4_8identityES13_S1D_vS1E_EENS_8epilogue10collective18CollectiveEpilogueINS1G_23Sm100TmaWarpSpecializedILi4ELi2ELi32ELb0ELb0EEEJSH_NS5_IJNSW_ISE_SB_EES1L_EEESI_SJ_SI_SJ_NS1G_6fusion15FusionCallbacksIS1K_NS1N_17LinearCombinationISI_fSI_fLNS_15FloatRoundStyleE2EEESH_S1M_JEEENS4_5SM1004TMEM4LOAD26SM100_TMEM_LOAD_16dp32b32xES13_NS14_INS15_ILi2ELi4ELi3EEES18_NSW_INS5_IJS19_SE_EEENS5_IJSE_SB_EEEEEEENS4_39AutoVectorizingCopyWithAssumedAlignmentILi128EEENS4_14SM90_TMA_STOREES21_S23_S23_EEEvvEEEEvNT_6ParamsE)
	.align		4
        /*000c*/ 	.word	index@(__assertfail)
	.align		4
        /*0010*/ 	.word	0x00000000
	.align		4
        /*0014*/ 	.word	0xfffffffe
	.align		4
        /*0018*/ 	.word	0x00000000
	.align		4
        /*001c*/ 	.word	0xfffffffd
	.align		4
        /*0020*/ 	.word	0x00000000
	.align		4
        /*0024*/ 	.word	0xfffffffc


//--------------------- .nv.constant4             --------------------------
	.section	.nv.constant4,"a",@progbits
	.align	8
	.align		8
.nv.constant4:
        /*0000*/ 	.dword	__assertfail
	.align		8
        /*0008*/ 	.dword	__unnamed_1
	.align		8
        /*0010*/ 	.dword	__unnamed_2
	.align		8
        /*0018*/ 	.dword	__unnamed_3
	.align		8
        /*0020*/ 	.dword	_ZN40_INTERNAL_2f66c82a_4_k_cu_237804b0_316634cuda3std3__45__cpo5beginE
	.align		8
        /*0028*/ 	.dword	_ZN40_INTERNAL_2f66c82a_4_k_cu_237804b0_316634cuda3std3__45__cpo3endE
	.align		8
        /*0030*/ 	.dword	_ZN40_INTERNAL_2f66c82a_4_k_cu_237804b0_316634cuda3std3__45__cpo6cbeginE
	.align		8
        /*0038*/ 	.dword	_ZN40_INTERNAL_2f66c82a_4_k_cu_237804b0_316634cuda3std3__45__cpo4cendE
	.align		8
        /*0040*/ 	.dword	_ZN40_INTERNAL_2f66c82a_4_k_cu_237804b0_316634cuda3std3__442_GLOBAL__N__2f66c82a_4_k_cu_237804b0_316636ignoreE
	.align		8
        /*0048*/ 	.dword	_ZN40_INTERNAL_2f66c82a_4_k_cu_237804b0_316634cuda3std3__419piecewise_constructE
	.align		8
        /*0050*/ 	.dword	_ZN40_INTERNAL_2f66c82a_4_k_cu_237804b0_316634cuda3std3__48in_placeE
	.align		8
        /*0058*/ 	.dword	_ZN40_INTERNAL_2f66c82a_4_k_cu_237804b0_316634cuda3std6ranges3__45__cpo4swapE
	.align		8
        /*0060*/ 	.dword	_ZN40_INTERNAL_2f66c82a_4_k_cu_237804b0_316634cuda3std6ranges3__45__cpo9iter_moveE
	.align		8
        /*0068*/ 	.dword	_ZN40_INTERNAL_2f66c82a_4_k_cu_237804b0_316634cute7productE
	.align		8
        /*0070*/ 	.dword	_ZN40_INTERNAL_2f66c82a_4_k_cu_237804b0_316634cute1_E
	.align		8
        /*0078*/ 	.dword	$str$25
	.align		8
        /*0080*/ 	.dword	$str$26
	.align		8
        /*0088*/ 	.dword	$str$27
	.align		8
        /*0090*/ 	.dword	$str$28


//--------------------- .text._ZN7cutlass13device_kernelINS_4gemm6kernel13GemmUniversalIN4cute5tupleIJiiiiEEENS1_10collective13CollectiveMmaINS1_35MainloopSm100TmaUmmaWarpSpecializedILi5ELi2ELi4ENS5_IJNS4_1CILi1EEESB_SB_EEEEENS5_IJNSA_ILi64EEENSA_ILi256EEENSA_ILi128EEEEEENS_12float_e5m2_tENS5_IJlSB_lEEESI_SJ_NS4_8TiledMMAINS4_8MMA_AtomIJNS4_10MMA_TraitsINS4_19SM100_MMA_F8F6F4_SSEJSI_SI_fSE_SF_NS4_17integral_constantINS4_4UMMA5MajorELSQ_0EEESR_NSO_INSP_7ScaleInELSS_0EEEST_EEEEEENS4_6LayoutISC_NS5_IJNSA_ILi0EEESX_SX_EEEEENS5_IJNS4_10UnderscoreES10_S10_EEEEENS4_13SM90_TMA_LOADENS4_14ComposedLayoutINS4_7SwizzleILi3ELi4ELi3EEENS4_18smem_ptr_flag_bitsILi8EEENSW_INS5_IJNSA_ILi8EEESG_EEENS5_IJSG_SB_EEEEEEEvNS4_8identityES13_S1D_vS1E_EENS_8epilogue10collective18CollectiveEpilogueINS1G_23Sm100TmaWarpSpecializedILi4ELi2ELi32ELb0ELb0EEEJSH_NS5_IJNSW_ISE_SB_EES1L_EEESI_SJ_SI_SJ_NS1G_6fusion15FusionCallbacksIS1K_NS1N_17LinearCombinationISI_fSI_fLNS_15FloatRoundStyleE2EEESH_S1M_JEEENS4_5SM1004TMEM4LOAD26SM100_TMEM_LOAD_16dp32b32xES13_NS14_INS15_ILi2ELi4ELi3EEES18_NSW_INS5_IJS19_SE_EEENS5_IJSE_SB_EEEEEEENS4_39AutoVectorizingCopyWithAssumedAlignmentILi128EEENS4_14SM90_TMA_STOREES21_S23_S23_EEEvvEEEEvNT_6ParamsE --------------------------
	.section	.text._ZN7cutlass13device_kernelINS_4gemm6kernel13GemmUniversalIN4cute5tupleIJiiiiEEENS1_10collective13CollectiveMmaINS1_35MainloopSm100TmaUmmaWarpSpecializedILi5ELi2ELi4ENS5_IJNS4_1CILi1EEESB_SB_EEEEENS5_IJNSA_ILi64EEENSA_ILi256EEENSA_ILi128EEEEEENS_12float_e5m2_tENS5_IJlSB_lEEESI_SJ_NS4_8TiledMMAINS4_8MMA_AtomIJNS4_10MMA_TraitsINS4_19SM100_MMA_F8F6F4_SSEJSI_SI_fSE_SF_NS4_17integral_constantINS4_4UMMA5MajorELSQ_0EEESR_NSO_INSP_7ScaleInELSS_0EEEST_EEEEEENS4_6LayoutISC_NS5_IJNSA_ILi0EEESX_SX_EEEEENS5_IJNS4_10UnderscoreES10_S10_EEEEENS4_13SM90_TMA_LOADENS4_14ComposedLayoutINS4_7SwizzleILi3ELi4ELi3EEENS4_18smem_ptr_flag_bitsILi8EEENSW_INS5_IJNSA_ILi8EEESG_EEENS5_IJSG_SB_EEEEEEEvNS4_8identityES13_S1D_vS1E_EENS_8epilogue10collective18CollectiveEpilogueINS1G_23Sm100TmaWarpSpecializedILi4ELi2ELi32ELb0ELb0EEEJSH_NS5_IJNSW_ISE_SB_EES1L_EEESI_SJ_SI_SJ_NS1G_6fusion15FusionCallbacksIS1K_NS1N_17LinearCombinationISI_fSI_fLNS_15FloatRoundStyleE2EEESH_S1M_JEEENS4_5SM1004TMEM4LOAD26SM100_TMEM_LOAD_16dp32b32xES13_NS14_INS15_ILi2ELi4ELi3EEES18_NSW_INS5_IJS19_SE_EEENS5_IJSE_SB_EEEEEEENS4_39AutoVectorizingCopyWithAssumedAlignmentILi128EEENS4_14SM90_TMA_STOREES21_S23_S23_EEEvvEEEEvNT_6ParamsE,"ax",@progbits
	.align	128
.text._ZN7cutlass13device_kernelINS_4gemm6kernel13GemmUniversalIN4cute5tupleIJiiiiEEENS1_10collective13CollectiveMmaINS1_35MainloopSm100TmaUmmaWarpSpecializedILi5ELi2ELi4ENS5_IJNS4_1CILi1EEESB_SB_EEEEENS5_IJNSA_ILi64EEENSA_ILi256EEENSA_ILi128EEEEEENS_12float_e5m2_tENS5_IJlSB_lEEESI_SJ_NS4_8TiledMMAINS4_8MMA_AtomIJNS4_10MMA_TraitsINS4_19SM100_MMA_F8F6F4_SSEJSI_SI_fSE_SF_NS4_17integral_constantINS4_4UMMA5MajorELSQ_0EEESR_NSO_INSP_7ScaleInELSS_0EEEST_EEEEEENS4_6LayoutISC_NS5_IJNSA_ILi0EEESX_SX_EEEEENS5_IJNS4_10UnderscoreES10_S10_EEEEENS4_13SM90_TMA_LOADENS4_14ComposedLayoutINS4_7SwizzleILi3ELi4ELi3EEENS4_18smem_ptr_flag_bitsILi8EEENSW_INS5_IJNSA_ILi8EEESG_EEENS5_IJSG_SB_EEEEEEEvNS4_8identityES13_S1D_vS1E_EENS_8epilogue10collective18CollectiveEpilogueINS1G_23Sm100TmaWarpSpecializedILi4ELi2ELi32ELb0ELb0EEEJSH_NS5_IJNSW_ISE_SB_EES1L_EEESI_SJ_SI_SJ_NS1G_6fusion15FusionCallbacksIS1K_NS1N_17LinearCombinationISI_fSI_fLNS_15FloatRoundStyleE2EEESH_S1M_JEEENS4_5SM1004TMEM4LOAD26SM100_TMEM_LOAD_16dp32b32xES13_NS14_INS15_ILi2ELi4ELi3EEES18_NSW_INS5_IJS19_SE_EEENS5_IJSE_SB_EEEEEEENS4_39AutoVectorizingCopyWithAssumedAlignmentILi128EEENS4_14SM90_TMA_STOREES21_S23_S23_EEEvvEEEEvNT_6ParamsE:
        .type           _ZN7cutlass13device_kernelINS_4gemm6kernel13GemmUniversalIN4cute5tupleIJiiiiEEENS1_10collective13CollectiveMmaINS1_35MainloopSm100TmaUmmaWarpSpecializedILi5ELi2ELi4ENS5_IJNS4_1CILi1EEESB_SB_EEEEENS5_IJNSA_ILi64EEENSA_ILi256EEENSA_ILi128EEEEEENS_12float_e5m2_tENS5_IJlSB_lEEESI_SJ_NS4_8TiledMMAINS4_8MMA_AtomIJNS4_10MMA_TraitsINS4_19SM100_MMA_F8F6F4_SSEJSI_SI_fSE_SF_NS4_17integral_constantINS4_4UMMA5MajorELSQ_0EEESR_NSO_INSP_7ScaleInELSS_0EEEST_EEEEEENS4_6LayoutISC_NS5_IJNSA_ILi0EEESX_SX_EEEEENS5_IJNS4_10UnderscoreES10_S10_EEEEENS4_13SM90_TMA_LOADENS4_14ComposedLayoutINS4_7SwizzleILi3ELi4ELi3EEENS4_18smem_ptr_flag_bitsILi8EEENSW_INS5_IJNSA_ILi8EEESG_EEENS5_IJSG_SB_EEEEEEEvNS4_8identityES13_S1D_vS1E_EENS_8epilogue10collective18CollectiveEpilogueINS1G_23Sm100TmaWarpSpecializedILi4ELi2ELi32ELb0ELb0EEEJSH_NS5_IJNSW_ISE_SB_EES1L_EEESI_SJ_SI_SJ_NS1G_6fusion15FusionCallbacksIS1K_NS1N_17LinearCombinationISI_fSI_fLNS_15FloatRoundStyleE2EEESH_S1M_JEEENS4_5SM1004TMEM4LOAD26SM100_TMEM_LOAD_16dp32b32xES13_NS14_INS15_ILi2ELi4ELi3EEES18_NSW_INS5_IJS19_SE_EEENS5_IJSE_SB_EEEEEEENS4_39AutoVectorizingCopyWithAssumedAlignmentILi128EEENS4_14SM90_TMA_STOREES21_S23_S23_EEEvvEEEEvNT_6ParamsE,@function
        .size           _ZN7cutlass13device_kernelINS_4gemm6kernel13GemmUniversalIN4cute5tupleIJiiiiEEENS1_10collective13CollectiveMmaINS1_35MainloopSm100TmaUmmaWarpSpecializedILi5ELi2ELi4ENS5_IJNS4_1CILi1EEESB_SB_EEEEENS5_IJNSA_ILi64EEENSA_ILi256EEENSA_ILi128EEEEEENS_12float_e5m2_tENS5_IJlSB_lEEESI_SJ_NS4_8TiledMMAINS4_8MMA_AtomIJNS4_10MMA_TraitsINS4_19SM100_MMA_F8F6F4_SSEJSI_SI_fSE_SF_NS4_17integral_constantINS4_4UMMA5MajorELSQ_0EEESR_NSO_INSP_7ScaleInELSS_0EEEST_EEEEEENS4_6LayoutISC_NS5_IJNSA_ILi0EEESX_SX_EEEEENS5_IJNS4_10UnderscoreES10_S10_EEEEENS4_13SM90_TMA_LOADENS4_14ComposedLayoutINS4_7SwizzleILi3ELi4ELi3EEENS4_18smem_ptr_flag_bitsILi8EEENSW_INS5_IJNSA_ILi8EEESG_EEENS5_IJSG_SB_EEEEEEEvNS4_8identityES13_S1D_vS1E_EENS_8epilogue10collective18CollectiveEpilogueINS1G_23Sm100TmaWarpSpecializedILi4ELi2ELi32ELb0ELb0EEEJSH_NS5_IJNSW_ISE_SB_EES1L_EEESI_SJ_SI_SJ_NS1G_6fusion15FusionCallbacksIS1K_NS1N_17LinearCombinationISI_fSI_fLNS_15FloatRoundStyleE2EEESH_S1M_JEEENS4_5SM1004TMEM4LOAD26SM100_TMEM_LOAD_16dp32b32xES13_NS14_INS15_ILi2ELi4ELi3EEES18_NSW_INS5_IJS19_SE_EEENS5_IJSE_SB_EEEEEEENS4_39AutoVectorizingCopyWithAssumedAlignmentILi128EEENS4_14SM90_TMA_STOREES21_S23_S23_EEEvvEEEEvNT_6ParamsE,(.L_x_173 - _ZN7cutlass13device_kernelINS_4gemm6kernel13GemmUniversalIN4cute5tupleIJiiiiEEENS1_10collective13CollectiveMmaINS1_35MainloopSm100TmaUmmaWarpSpecializedILi5ELi2ELi4ENS5_IJNS4_1CILi1EEESB_SB_EEEEENS5_IJNSA_ILi64EEENSA_ILi256EEENSA_ILi128EEEEEENS_12float_e5m2_tENS5_IJlSB_lEEESI_SJ_NS4_8TiledMMAINS4_8MMA_AtomIJNS4_10MMA_TraitsINS4_19SM100_MMA_F8F6F4_SSEJSI_SI_fSE_SF_NS4_17integral_constantINS4_4UMMA5MajorELSQ_0EEESR_NSO_INSP_7ScaleInELSS_0EEEST_EEEEEENS4_6LayoutISC_NS5_IJNSA_ILi0EEESX_SX_EEEEENS5_IJNS4_10UnderscoreES10_S10_EEEEENS4_13SM90_TMA_LOADENS4_14ComposedLayoutINS4_7SwizzleILi3ELi4ELi3EEENS4_18smem_ptr_flag_bitsILi8EEENSW_INS5_IJNSA_ILi8EEESG_EEENS5_IJSG_SB_EEEEEEEvNS4_8identityES13_S1D_vS1E_EENS_8epilogue10collective18CollectiveEpilogueINS1G_23Sm100TmaWarpSpecializedILi4ELi2ELi32ELb0ELb0EEEJSH_NS5_IJNSW_ISE_SB_EES1L_EEESI_SJ_SI_SJ_NS1G_6fusion15FusionCallbacksIS1K_NS1N_17LinearCombinationISI_fSI_fLNS_15FloatRoundStyleE2EEESH_S1M_JEEENS4_5SM1004TMEM4LOAD26SM100_TMEM_LOAD_16dp32b32xES13_NS14_INS15_ILi2ELi4ELi3EEES18_NSW_INS5_IJS19_SE_EEENS5_IJSE_SB_EEEEEEENS4_39AutoVectorizingCopyWithAssumedAlignmentILi128EEENS4_14SM90_TMA_STOREES21_S23_S23_EEEvvEEEEvNT_6ParamsE)
        .other          _ZN7cutlass13device_kernelINS_4gemm6kernel13GemmUniversalIN4cute5tupleIJiiiiEEENS1_10collective13CollectiveMmaINS1_35MainloopSm100TmaUmmaWarpSpecializedILi5ELi2ELi4ENS5_IJNS4_1CILi1EEESB_SB_EEEEENS5_IJNSA_ILi64EEENSA_ILi256EEENSA_ILi128EEEEEENS_12float_e5m2_tENS5_IJlSB_lEEESI_SJ_NS4_8TiledMMAINS4_8MMA_AtomIJNS4_10MMA_TraitsINS4_19SM100_MMA_F8F6F4_SSEJSI_SI_fSE_SF_NS4_17integral_constantINS4_4UMMA5MajorELSQ_0EEESR_NSO_INSP_7ScaleInELSS_0EEEST_EEEEEENS4_6LayoutISC_NS5_IJNSA_ILi0EEESX_SX_EEEEENS5_IJNS4_10UnderscoreES10_S10_EEEEENS4_13SM90_TMA_LOADENS4_14ComposedLayoutINS4_7SwizzleILi3ELi4ELi3EEENS4_18smem_ptr_flag_bitsILi8EEENSW_INS5_IJNSA_ILi8EEESG_EEENS5_IJSG_SB_EEEEEEEvNS4_8identityES13_S1D_vS1E_EENS_8epilogue10collective18CollectiveEpilogueINS1G_23Sm100TmaWarpSpecializedILi4ELi2ELi32ELb0ELb0EEEJSH_NS5_IJNSW_ISE_SB_EES1L_EEESI_SJ_SI_SJ_NS1G_6fusion15FusionCallbacksIS1K_NS1N_17LinearCombinationISI_fSI_fLNS_15FloatRoundStyleE2EEESH_S1M_JEEENS4_5SM1004TMEM4LOAD26SM100_TMEM_LOAD_16dp32b32xES13_NS14_INS15_ILi2ELi4ELi3EEES18_NSW_INS5_IJS19_SE_EEENS5_IJSE_SB_EEEEEEENS4_39AutoVectorizingCopyWithAssumedAlignmentILi128EEENS4_14SM90_TMA_STOREES21_S23_S23_EEEvvEEEEvNT_6ParamsE,@"STO_CUDA_ENTRY STV_DEFAULT"
_ZN7cutlass13device_kernelINS_4gemm6kernel13GemmUniversalIN4cute5tupleIJiiiiEEENS1_10collective13CollectiveMmaINS1_35MainloopSm100TmaUmmaWarpSpecializedILi5ELi2ELi4ENS5_IJNS4_1CILi1EEESB_SB_EEEEENS5_IJNSA_ILi64EEENSA_ILi256EEENSA_ILi128EEEEEENS_12float_e5m2_tENS5_IJlSB_lEEESI_SJ_NS4_8TiledMMAINS4_8MMA_AtomIJNS4_10MMA_TraitsINS4_19SM100_MMA_F8F6F4_SSEJSI_SI_fSE_SF_NS4_17integral_constantINS4_4UMMA5MajorELSQ_0EEESR_NSO_INSP_7ScaleInELSS_0EEEST_EEEEEENS4_6LayoutISC_NS5_IJNSA_ILi0EEESX_SX_EEEEENS5_IJNS4_10UnderscoreES10_S10_EEEEENS4_13SM90_TMA_LOADENS4_14ComposedLayoutINS4_7SwizzleILi3ELi4ELi3EEENS4_18smem_ptr_flag_bitsILi8EEENSW_INS5_IJNSA_ILi8EEESG_EEENS5_IJSG_SB_EEEEEEEvNS4_8identityES13_S1D_vS1E_EENS_8epilogue10collective18CollectiveEpilogueINS1G_23Sm100TmaWarpSpecializedILi4ELi2ELi32ELb0ELb0EEEJSH_NS5_IJNSW_ISE_SB_EES1L_EEESI_SJ_SI_SJ_NS1G_6fusion15FusionCallbacksIS1K_NS1N_17LinearCombinationISI_fSI_fLNS_15FloatRoundStyleE2EEESH_S1M_JEEENS4_5SM1004TMEM4LOAD26SM100_TMEM_LOAD_16dp32b32xES13_NS14_INS15_ILi2ELi4ELi3EEES18_NSW_INS5_IJS19_SE_EEENS5_IJSE_SB_EEEEEEENS4_39AutoVectorizingCopyWithAssumedAlignmentILi128EEENS4_14SM90_TMA_STOREES21_S23_S23_EEEvvEEEEvNT_6ParamsE:
[----:B------:R-:W1:Y:S01]  /*0000*/  LDC R1, c[0x0][0x37c] ;  /* 0x0000df00ff017b82 */ /* 0x000e620000000800 */
[----:B------:R-:W2:Y:S01]  /*0010*/  S2R R108, SR_TID.X ;  /* 0x00000000006c7919 */ /* 0x000ea20000002100 */
[----:B------:R-:W3:Y:S01]  /*0020*/  LDCU.64 UR4, c[0x0][0x890] ;  /* 0x00011200ff0477ac */ /* 0x000ee20008000a00 */
[----:B------:R-:W-:Y:S02]  /*0030*/  PRMT R96, RZ, 0x7610, R96 ;  /* 0x00007610ff607816 */ /* 0x000fe40000000060 */
[----:B------:R-:W-:Y:S01]  /*0040*/  ELECT P5, URZ, PT ;  /* 0x0000000000ff782f */ /* 0x000fe200038a0000 */
[----:B------:R-:W4:Y:S01]  /*0050*/  LDCU.64 UR46, c[0x0][0x358] ;  /* 0x00006b00ff2e77ac */ /* 0x000f220008000a00 */
[----:B---3--:R-:W-:-:S04]  /*0060*/  UISETP.NE.U32.AND UP0, UPT, UR4, URZ, UPT ;  /* 0x000000ff0400728c */ /* 0x008fc8000bf05070 */
[----:B------:R-:W-:Y:S01]  /*0070*/  UISETP.NE.AND.EX UP0, UPT, UR5, URZ, UPT, UP0 ;  /* 0x000000ff0500728c */ /* 0x000fe2000bf05300 */
[----:B--2---:R-:W-:-:S05]  /*0080*/  SHF.R.U32.HI R101, RZ, 0x5, R108 ;  /* 0x00000005ff657819 */ /* 0x004fca000001166c */
[----:B------:R-:W2:Y:S02]  /*0090*/  SHFL.IDX PT, R0, R101, RZ, 0x1f ;  /* 0x00001fff65007589 */ /* 0x000ea400000e0000 */
[----:B--2---:R-:W-:Y:S01]  /*00a0*/  R2UR UR8, R0 ;  /* 0x00000000000872ca */ /* 0x004fe200000e0000 */
[----:B-1--4-:R-:W-:-:S14]  /*00b0*/  BRA.U UP0, `(.L_x_0) ;  /* 0x00000001002c7547 */ /* 0x012fdc000b800000 */
[----:B------:R-:W1:Y:S02]  /*00c0*/  LDCU.64 UR6, c[0x0][0x888] ;  /* 0x00011100ff0677ac */ /* 0x000e640008000a00 */
[----:B-1----:R-:W-:-:S04]  /*00d0*/  UISETP.NE.U32.AND UP0, UPT, UR6, URZ, UPT ;  /* 0x000000ff0600728c */ /* 0x002fc8000bf05070 */
[----:B------:R-:W-:-:S09]  /*00e0*/  UISETP.NE.AND.EX UP0, UPT, UR7, URZ, UPT, UP0 ;  /* 0x000000ff0700728c */ /* 0x000fd2000bf05300 */
[----:B------:R-:W-:Y:S05]  /*00f0*/  BRA.U !UP0, `(.L_x_1) ;  /* 0x0000000108107547 */ /* 0x000fea000b800000 */
[----:B------:R-:W1:Y:S02]  /*0100*/  LDC.64 R2, c[0x0][0x888] ;  /* 0x00022200ff027b82 */ /* 0x000e640000000a00 */
[----:B-1----:R1:W5:Y:S01]  /*0110*/  LDG.E R49, desc[UR46][R2.64] ;  /* 0x0000002e02317981 */ /* 0x002362000c1e1900 */
[----:B------:R-:W-:Y:S01]  /*0120*/  HFMA2 R96, -RZ, RZ, 0, 5.9604644775390625e-08 ;  /* 0x00000001ff607431 */ /* 0x000fe200000001ff */
[----:B------:R-:W-:Y:S05]  /*0130*/  BRA `(.L_x_0) ;  /* 0x00000000000c7947 */ /* 0x000fea0003800000 */
.L_x_1:
[----:B------:R-:W1:Y:S01]  /*0140*/  LDCU UR6, c[0x0][0x880] ;  /* 0x00011000ff0677ac */ /* 0x000e620008000800 */
[----:B------:R-:W-:Y:S01]  /*0150*/  HFMA2 R96, -RZ, RZ, 0, 5.9604644775390625e-08 ;  /* 0x00000001ff607431 */ /* 0x000fe200000001ff */
[----:B-1----:R-:W-:-:S07]  /*0160*/  MOV R49, UR6 ;  /* 0x0000000600317c02 */ /* 0x002fce0008000f00 */
.L_x_0:
[----:B------:R-:W2:Y:S02]  /*0170*/  LDCU.64 UR6, c[0x0][0x8b0] ;  /* 0x00011600ff0677ac */ /* 0x000ea40008000a00 */
[----:B--2---:R-:W-:-:S04]  /*0180*/  UISETP.NE.U32.AND UP0, UPT, UR6, URZ, UPT ;  /* 0x000000ff0600728c */ /* 0x004fc8000bf05070 */
[----:B------:R-:W-:-:S09]  /*0190*/  UISETP.NE.AND.EX UP0, UPT, UR7, URZ, UPT, UP0 ;  /* 0x000000ff0700728c */ /* 0x000fd2000bf05300 */
[----:B------:R-:W-:Y:S05]  /*01a0*/  BRA.U UP0, `(.L_x_2) ;  /* 0x0000000100247547 */ /* 0x000fea000b800000 */
[----:B------:R-:W2:Y:S02]  /*01b0*/  LDCU.64 UR6, c[0x0][0x8a8] ;  /* 0x00011500ff0677ac */ /* 0x000ea40008000a00 */
[----:B--2---:R-:W-:-:S04]  /*01c0*/  UISETP.NE.U32.AND UP0, UPT, UR6, URZ, UPT ;  /* 0x000000ff0600728c */ /* 0x004fc8000bf05070 */
[----:B------:R-:W-:-:S09]  /*01d0*/  UISETP.NE.AND.EX UP0, UPT, UR7, URZ, UPT, UP0 ;  /* 0x000000ff0700728c */ /* 0x000fd2000bf05300 */
[----:B------:R-:W-:Y:S05]  /*01e0*/  BRA.U !UP0, `(.L_x_3) ;  /* 0x00000001080c7547 */ /* 0x000fea000b800000 */
[----:B-1----:R-:W1:Y:S02]  /*01f0*/  LDC.64 R2, c[0x0][0x8a8] ;  /* 0x00022a00ff027b82 */ /* 0x002e640000000a00 */
[----:B-1----:R2:W5:Y:S01]  /*0200*/  LDG.E R47, desc[UR46][R2.64] ;  /* 0x0000002e022f7981 */ /* 0x002562000c1e1900 */
[----:B------:R-:W-:Y:S05]  /*0210*/  BRA `(.L_x_2) ;  /* 0x0000000000087947 */ /* 0x000fea0003800000 */
.L_x_3:
[----:B------:R-:W2:Y:S02]  /*0220*/  LDCU UR6, c[0x0][0x8a0] ;  /* 0x00011400ff0677ac */ /* 0x000ea40008000800 */
[----:B--2---:R-:W-:Y:S02]  /*0230*/  MOV R47, UR6 ;  /* 0x00000006002f7c02 */ /* 0x004fe40008000f00 */
.L_x_2:
[----:B------:R-:W-:Y:S01]  /*0240*/  IMAD.U32 R0, RZ, RZ, UR8 ;  /* 0x00000008ff007e24 */ /* 0x000fe2000f8e00ff */
[----:B------:R-:W-:Y:S04]  /*0250*/  BSSY.RECONVERGENT B0, `(.L_x_4) ;  /* 0x000000c000007945 */ /* 0x000fe80003800200 */
[C---:B------:R-:W-:Y:S02]  /*0260*/  ISETP.NE.OR P1, PT, R0.reuse, 0x1, !P5 ;  /* 0x000000010000780c */ /* 0x040fe40006f25670 */
[----:B------:R-:W-:-:S11]  /*0270*/  ISETP.NE.OR P0, PT, R0, 0x3, !P5 ;  /* 0x000000030000780c */ /* 0x000fd60006f05670 */
[----:B------:R-:W-:Y:S05]  /*0280*/  @P1 BRA `(.L_x_5) ;  /* 0x0000000000201947 */ /* 0x000fea0003800000 */
[----:B------:R-:W3:Y:S02]  /*0290*/  LDCU.64 UR6, c[0x0][0x348] ;  /* 0x00006900ff0677ac */ /* 0x000ee40008000a00 */
[----:B---3--:R-:W-:Y:S02]  /*02a0*/  UIADD3 UR10, UP1, UPT, UR6, 0x80, URZ ;  /* 0x00000080060a7890 */ /* 0x008fe4000ff3e0ff */
[----:B------:R-:W-:Y:S02]  /*02b0*/  UIADD3 UR6, UP0, UPT, UR6, 0x180, URZ ;  /* 0x0000018006067890 */ /* 0x000fe4000ff1e0ff */
[----:B------:R-:W-:Y:S02]  /*02c0*/  UIADD3.X UR11, UPT, UPT, URZ, UR7, URZ, UP1, !UPT ;  /* 0x00000007ff0b7290 */ /* 0x000fe40008ffe4ff */
[----:B------:R-:W-:-:S07]  /*02d0*/  UIADD3.X UR7, UPT, UPT, URZ, UR7, URZ, UP0, !UPT ;  /* 0x00000007ff077290 */ /* 0x000fce00087fe4ff */
[----:B------:R3:W-:Y:S02]  /*02e0*/  UTMACCTL.PF [UR10] ;  /* 0x000000000a0079b9 */ /* 0x0007e40008040000 */
[----:B------:R3:W-:Y:S02]  /*02f0*/  UTMACCTL.PF [UR6] ;  /* 0x00000000060079b9 */ /* 0x0007e40008040000 */
[----:B---3--:R-:W-:Y:S01]  /*0300*/  NOP ;  /* 0x0000000000007918 */ /* 0x008fe20000000000 */
.L_x_5:
[----:B------:R-:W-:Y:S05]  /*0310*/  BSYNC.RECONVERGENT B0 ;  /* 0x0000000000007941 */ /* 0x000fea0003800200 */
.L_x_4:
[----:B------:R-:W-:Y:S04]  /*0320*/  BSSY.RECONVERGENT B0, `(.L_x_6) ;  /* 0x000000a000007945 */ /* 0x000fe80003800200 */
        /* <DEDUP_REMOVED lines=9> */
.L_x_7:
[----:B------:R-:W-:Y:S05]  /*03c0*/  BSYNC.RECONVERGENT B0 ;  /* 0x0000000000007941 */ /* 0x000fea0003800200 */
.L_x_6:
[----:B------:R-:W3:Y:S01]  /*03d0*/  LDCU.64 UR6, c[0x0][0x888] ;  /* 0x00011100ff0677ac */ /* 0x000ee20008000a00 */
[----:B------:R-:W-:Y:S02]  /*03e0*/  UISETP.EQ.U32.AND UP1, UPT, UR4, URZ, UPT ;  /* 0x000000ff0400728c */ /* 0x000fe4000bf22070 */
[----:B------:R-:W-:Y:S02]  /*03f0*/  UPLOP3.LUT UP2, UPT, UPT, UPT, UPT, 0x80, 0x8 ;  /* 0x000000000008789c */ /* 0x000fe40003f4f070 */
[----:B---3--:R-:W-:-:S04]  /*0400*/  UISETP.NE.U32.AND UP0, UPT, UR6, URZ, UPT ;  /* 0x000000ff0600728c */ /* 0x008fc8000bf05070 */
[----:B------:R-:W-:-:S04]  /*0410*/  UISETP.NE.AND.EX UP0, UPT, UR7, URZ, UPT, UP0 ;  /* 0x000000ff0700728c */ /* 0x000fc8000bf05300 */
[----:B------:R-:W-:-:S04]  /*0420*/  UISETP.EQ.OR.EX UP3, UPT, UR5, URZ, !UP0, UP1 ;  /* 0x000000ff0500728c */ /* 0x000fc8000c762710 */
[----:B------:R-:W-:-:S05]  /*0430*/  UP2UR UR50, UPR, URZ, 0x8 ;  /* 0x00000008ff327883 */ /* 0x000fca0008000000 */
[----:B------:R-:W-:Y:S07]  /*0440*/  BRA.U !UP3, `(.L_x_8) ;  /* 0x000000010b207547 */ /* 0x000fee000b800000 */
[----:B------:R-:W-:Y:S01]  /*0450*/  UISETP.NE.U32.AND UP2, UPT, UR4, URZ, UPT ;  /* 0x000000ff0400728c */ /* 0x000fe2000bf45070 */
[----:B-----5:R-:W-:Y:S01]  /*0460*/  FSETP.NEU.AND P0, PT, R49, RZ, PT ;  /* 0x000000ff3100720b */ /* 0x020fe20003f0d000 */
[----:B------:R-:W-:Y:S02]  /*0470*/  USEL UR4, URZ, 0xffffffff, UP0 ;  /* 0xffffffffff047887 */ /* 0x000fe40008000000 */
[----:B------:R-:W-:-:S10]  /*0480*/  UISETP.NE.AND.EX UP2, UPT, UR5, URZ, UPT, UP2 ;  /* 0x000000ff0500728c */ /* 0x000fd4000bf45320 */
[----:B------:R-:W-:Y:S01]  /*0490*/  VOTEU.ANY UP1, P0 ;  /* 0x0000000000ff7886 */ /* 0x000fe20000020100 */
[----:B------:R-:W-:-:S04]  /*04a0*/  @!UP2 USEL UR4, URZ, 0xffffffff, UP1 ;  /* 0xffffffffff04a887 */ /* 0x000fc80008800000 */
[----:B------:R-:W-:-:S04]  /*04b0*/  ULOP3.LUT UR4, UR4, 0x1, URZ, 0xc0, !UPT ;  /* 0x0000000104047892 */ /* 0x000fc8000f8ec0ff */
[----:B------:R-:W-:-:S11]  /*04c0*/  UISETP.NE.U32.AND UP2, UPT, UR4, 0x1, UPT ;  /* 0x000000010400788c */ /* 0x000fd6000bf45070 */
.L_x_8:
[----:B-12---:R-:W1:Y:S01]  /*04d0*/  SHFL.IDX PT, R2, R101, RZ, 0x1f ;  /* 0x00001fff65027589 */ /* 0x006e6200000e0000 */
[----:B------:R-:W-:-:S04]  /*04e0*/  UISETP.NE.AND UP1, UPT, UR8, 0x2, UPT ;  /* 0x000000020800788c */ /* 0x000fc8000bf25270 */
[----:B------:R-:W-:Y:S01]  /*04f0*/  USEL UR6, URZ, 0x1, UP1 ;  /* 0x00000001ff067887 */ /* 0x000fe20008800000 */
[----:B-1----:R-:W-:-:S13]  /*0500*/  ISETP.NE.AND P0, PT, R2, RZ, PT ;  /* 0x000000ff0200720c */ /* 0x002fda0003f05270 */
[----:B------:R-:W-:Y:S05]  /*0510*/  @P0 BRA `(.L_x_9) ;  /* 0x0000000000500947 */ /* 0x000fea0003800000 */
[----:B------:R-:W1:Y:S01]  /*0520*/  S2UR UR5, SR_CgaCtaId ;  /* 0x00000000000579c3 */ /* 0x000e620000008800 */
[----:B------:R-:W-:Y:S01]  /*0530*/  UMOV UR7, 0x400 ;  /* 0x0000040000077882 */ /* 0x000fe20000000000 */
[----:B------:R-:W-:Y:S01]  /*0540*/  UMOV UR4, 0x1 ;  /* 0x0000000100047882 */ /* 0x000fe20000000000 */
[----:B------:R-:W-:Y:S01]  /*0550*/  ELECT P0, URZ, PT ;  /* 0x0000000000ff782f */ /* 0x000fe20003800000 */
[----:B------:R-:W-:-:S04]  /*0560*/  UIADD3 UR10, UPT, UPT, -UR4, 0x100000, URZ ;  /* 0x00100000040a7890 */ /* 0x000fc8000fffe1ff */
[----:B------:R-:W-:Y:S02]  /*0570*/  USHF.L.U32 UR11, UR10, 0xb, URZ ;  /* 0x0000000b0a0b7899 */ /* 0x000fe400080006ff */
[----:B------:R-:W-:Y:S02]  /*0580*/  USHF.L.U32 UR10, UR10, 0x1, URZ ;  /* 0x000000010a0a7899 */ /* 0x000fe400080006ff */
[----:B-1----:R-:W-:Y:S01]  /*0590*/  ULEA UR5, UR5, UR7, 0x18 ;  /* 0x0000000705057291 */ /* 0x002fe2000f8ec0ff */
[----:B------:R-:W1:Y:S11]  /*05a0*/  FENCE.VIEW.ASYNC.S ;  /* 0x00000000000073c6 */ /* 0x000e760000000000 */
[----:B-1----:R1:W2:Y:S01]  /*05b0*/  SYNCS.EXCH.64 URZ, [UR5], UR10 ;  /* 0x0000000a05ff75b2 */ /* 0x0022a20008000100 */
[----:B------:R1:W3:Y:S01]  /*05c0*/  SYNCS.EXCH.64 URZ, [UR5+0x28], UR10 ;  /* 0x0000280a05ff75b2 */ /* 0x0002e20008000100 */
[----:B------:R1:W4:Y:S01]  /*05d0*/  SYNCS.EXCH.64 URZ, [UR5+0x8], UR10 ;  /* 0x0000080a05ff75b2 */ /* 0x0003220008000100 */
[----:B------:R1:W1:Y:S01]  /*05e0*/  SYNCS.EXCH.64 URZ, [UR5+0x30], UR10 ;  /* 0x0000300a05ff75b2 */ /* 0x0002620008000100 */
[----:B------:R1:W1:Y:S01]  /*05f0*/  SYNCS.EXCH.64 URZ, [UR5+0x10], UR10 ;  /* 0x0000100a05ff75b2 */ /* 0x0002620008000100 */
[----:B------:R1:W1:Y:S01]  /*0600*/  SYNCS.EXCH.64 URZ, [UR5+0x38], UR10 ;  /* 0x0000380a05ff75b2 */ /* 0x0002620008000100 */
[----:B------:R1:W1:Y:S01]  /*0610*/  SYNCS.EXCH.64 URZ, [UR5+0x18], UR10 ;  /* 0x0000180a05ff75b2 */ /* 0x0002620008000100 */
[----:B------:R1:W1:Y:S01]  /*0620*/  SYNCS.EXCH.64 URZ, [UR5+0x40], UR10 ;  /* 0x0000400a05ff75b2 */ /* 0x0002620008000100 */
[----:B------:R1:W1:Y:S01]  /*0630*/  SYNCS.EXCH.64 URZ, [UR5+0x20], UR10 ;  /* 0x0000200a05ff75b2 */ /* 0x0002620008000100 */
[----:B------:R1:W1:Y:S01]  /*0640*/  SYNCS.EXCH.64 URZ, [UR5+0x48], UR10 ;  /* 0x0000480a05ff75b2 */ /* 0x0002620008000100 */
[----:B------:R-:W-:Y:S01]  /*0650*/  NOP ;  /* 0x0000000000007918 */ /* 0x000fe20000000000 */
.L_x_9:
[----:B------:R-:W2:Y:S01]  /*0660*/  SHFL.IDX PT, R2, R101, RZ, 0x1f ;  /* 0x00001fff65027589 */ /* 0x000ea200000e0000 */
[----:B------:R-:W-:Y:S01]  /*0670*/  NOP ;  /* 0x0000000000007918 */ /* 0x000fe20000000000 */
[----:B--2---:R-:W-:-:S13]  /*0680*/  ISETP.NE.AND P0, PT, R2, 0x1, PT ;  /* 0x000000010200780c */ /* 0x004fda0003f05270 */
[----:B------:R-:W-:Y:S05]  /*0690*/  @P0 BRA `(.L_x_10) ;  /* 0x0000000000580947 */ /* 0x000fea0003800000 */
[----:B------:R-:W2:Y:S01]  /*06a0*/  S2UR UR7, SR_CgaCtaId ;  /* 0x00000000000779c3 */ /* 0x000ea20000008800 */
[----:B------:R-:W-:Y:S01]  /*06b0*/  UMOV UR9, 0x400 ;  /* 0x0000040000097882 */ /* 0x000fe20000000000 */
[----:B-1----:R-:W-:Y:S01]  /*06c0*/  UMOV UR5, 0x20 ;  /* 0x0000002000057882 */ /* 0x002fe20000000000 */
[----:B------:R-:W-:Y:S01]  /*06d0*/  UMOV UR4, 0x80 ;  /* 0x0000008000047882 */ /* 0x000fe20000000000 */
[----:B------:R-:W-:-:S04]  /*06e0*/  UIADD3 UR10, UPT, UPT, -UR5, 0x100000, URZ ;  /* 0x00100000050a7890 */ /* 0x000fc8000fffe1ff */
[----:B------:R-:W-:Y:S02]  /*06f0*/  USHF.L.U32 UR11, UR10, 0xb, URZ ;  /* 0x0000000b0a0b7899 */ /* 0x000fe400080006ff */
[----:B------:R-:W-:Y:S02]  /*0700*/  USHF.L.U32 UR10, UR10, 0x1, URZ ;  /* 0x000000010a0a7899 */ /* 0x000fe400080006ff */
[----:B------:R-:W-:-:S04]  /*0710*/  UIADD3 UR4, UPT, UPT, -UR4, 0x100000, URZ ;  /* 0x0010000004047890 */ /* 0x000fc8000fffe1ff */
[----:B------:R-:W-:Y:S02]  /*0720*/  USHF.L.U32 UR5, UR4, 0xb, URZ ;  /* 0x0000000b04057899 */ /* 0x000fe400080006ff */
[----:B------:R-:W-:Y:S01]  /*0730*/  USHF.L.U32 UR4, UR4, 0x1, URZ ;  /* 0x0000000104047899 */ /* 0x000fe200080006ff */
[----:B------:R-:W-:Y:S01]  /*0740*/  ELECT P0, URZ, PT ;  /* 0x0000000000ff782f */ /* 0x000fe20003800000 */
[----:B--2---:R-:W-:Y:S01]  /*0750*/  ULEA UR7, UR7, UR9, 0x18 ;  /* 0x0000000907077291 */ /* 0x004fe2000f8ec0ff */
[----:B------:R-:W1:Y:S11]  /*0760*/  FENCE.VIEW.ASYNC.S ;  /* 0x00000000000073c6 */ /* 0x000e760000000000 */
[----:B-1----:R2:W1:Y:S01]  /*0770*/  SYNCS.EXCH.64 URZ, [UR7+0x50], UR10 ;  /* 0x0000500a07ff75b2 */ /* 0x0024620008000100 */
[----:B------:R2:W1:Y:S01]  /*0780*/  SYNCS.EXCH.64 URZ, [UR7+0x70], UR4 ;  /* 0x0000700407ff75b2 */ /* 0x0004620008000100 */
[----:B------:R2:W1:Y:S01]  /*0790*/  SYNCS.EXCH.64 URZ, [UR7+0x58], UR10 ;  /* 0x0000580a07ff75b2 */ /* 0x0004620008000100 */
[----:B------:R2:W1:Y:S01]  /*07a0*/  SYNCS.EXCH.64 URZ, [UR7+0x78], UR4 ;  /* 0x0000780407ff75b2 */ /* 0x0004620008000100 */
[----:B------:R2:W1:Y:S01]  /*07b0*/  SYNCS.EXCH.64 URZ, [UR7+0x60], UR10 ;  /* 0x0000600a07ff75b2 */ /* 0x0004620008000100 */
[----:B------:R2:W1:Y:S01]  /*07c0*/  SYNCS.EXCH.64 URZ, [UR7+0x80], UR4 ;  /* 0x0000800407ff75b2 */ /* 0x0004620008000100 */
[----:B------:R2:W1:Y:S01]  /*07d0*/  SYNCS.EXCH.64 URZ, [UR7+0x68], UR10 ;  /* 0x0000680a07ff75b2 */ /* 0x0004620008000100 */
[----:B------:R2:W1:Y:S02]  /*07e0*/  SYNCS.EXCH.64 URZ, [UR7+0x88], UR4 ;  /* 0x0000880407ff75b2 */ /* 0x0004640008000100 */
[----:B--2---:R-:W-:Y:S01]  /*07f0*/  NOP ;  /* 0x0000000000007918 */ /* 0x004fe20000000000 */
.L_x_10:
[----:B------:R-:W2:Y:S01]  /*0800*/  SHFL.IDX PT, R2, R101, RZ, 0x1f ;  /* 0x00001fff65027589 */ /* 0x000ea200000e0000 */
[----:B------:R-:W-:Y:S01]  /*0810*/  NOP ;  /* 0x0000000000007918 */ /* 0x000fe20000000000 */
[----:B--2---:R-:W-:-:S13]  /*0820*/  ISETP.NE.AND P0, PT, R2, 0x3, PT ;  /* 0x000000030200780c */ /* 0x004fda0003f05270 */
[----:B------:R-:W-:Y:S05]  /*0830*/  @P0 BRA `(.L_x_11) ;  /* 0x0000000000300947 */ /* 0x000fea0003800000 */
[----:B-1----:R-:W1:Y:S01]  /*0840*/  S2UR UR5, SR_CgaCtaId ;  /* 0x00000000000579c3 */ /* 0x002e620000008800 */
        /* <DEDUP_REMOVED lines=8> */
[----:B-1----:R2:W1:Y:S01]  /*08d0*/  SYNCS.EXCH.64 URZ, [UR5+0x90], UR10 ;  /* 0x0000900a05ff75b2 */ /* 0x0024620008000100 */
[----:B------:R2:W1:Y:S02]  /*08e0*/  SYNCS.EXCH.64 URZ, [UR5+0x98], UR10 ;  /* 0x0000980a05ff75b2 */ /* 0x0004640008000100 */
[----:B--2---:R-:W-:Y:S01]  /*08f0*/  NOP ;  /* 0x0000000000007918 */ /* 0x004fe20000000000 */
.L_x_11:
[----:B------:R-:W2:Y:S01]  /*0900*/  SHFL.IDX PT, R2, R101, RZ, 0x1f ;  /* 0x00001fff65027589 */ /* 0x000ea200000e0000 */
[----:B------:R-:W-:Y:S01]  /*0910*/  NOP ;  /* 0x0000000000007918 */ /* 0x000fe20000000000 */
[----:B--2---:R-:W-:-:S13]  /*0920*/  ISETP.NE.AND P0, PT, R2, 0x4, PT ;  /* 0x000000040200780c */ /* 0x004fda0003f05270 */
[----:B------:R-:W-:Y:S05]  /*0930*/  @P0 BRA `(.L_x_12) ;  /* 0x00000000004c0947 */ /* 0x000fea0003800000 */
[----:B-1----:R-:W1:Y:S01]  /*0940*/  S2UR UR5, SR_CgaCtaId ;  /* 0x00000000000579c3 */ /* 0x002e620000008800 */
[----:B------:R-:W-:Y:S01]  /*0950*/  UMOV UR9, 0x100 ;  /* 0x0000010000097882 */ /* 0x000fe20000000000 */
[----:B------:R-:W-:Y:S01]  /*0960*/  UMOV UR7, 0x400 ;  /* 0x0000040000077882 */ /* 0x000fe20000000000 */
[----:B------:R-:W-:Y:S01]  /*0970*/  USEL UR9, UR9, 0xe0, UP2 ;  /* 0x000000e009097887 */ /* 0x000fe20009000000 */
[----:B------:R-:W-:Y:S01]  /*0980*/  UMOV UR4, 0x1 ;  /* 0x0000000100047882 */ /* 0x000fe20000000000 */
[----:B------:R-:W-:Y:S01]  /*0990*/  ELECT P0, URZ, PT ;  /* 0x0000000000ff782f */ /* 0x000fe20003800000 */
[----:B------:R-:W-:-:S04]  /*09a0*/  UIADD3 UR10, UPT, UPT, -UR4, 0x100000, URZ ;  /* 0x00100000040a7890 */ /* 0x000fc8000fffe1ff */
[----:B------:R-:W-:Y:S02]  /*09b0*/  USHF.L.U32 UR11, UR10, 0xb, URZ ;  /* 0x0000000b0a0b7899 */ /* 0x000fe400080006ff */
[----:B------:R-:W-:Y:S02]  /*09c0*/  USHF.L.U32 UR10, UR10, 0x1, URZ ;  /* 0x000000010a0a7899 */ /* 0x000fe400080006ff */
[----:B------:R-:W-:-:S04]  /*09d0*/  UIADD3 UR12, UPT, UPT, -UR9, 0x100000, URZ ;  /* 0x00100000090c7890 */ /* 0x000fc8000fffe1ff */
[----:B------:R-:W-:Y:S02]  /*09e0*/  USHF.L.U32 UR13, UR12, 0xb, URZ ;  /* 0x0000000b0c0d7899 */ /* 0x000fe400080006ff */
[----:B------:R-:W-:Y:S02]  /*09f0*/  USHF.L.U32 UR12, UR12, 0x1, URZ ;  /* 0x000000010c0c7899 */ /* 0x000fe400080006ff */
[----:B-1----:R-:W-:Y:S01]  /*0a00*/  ULEA UR5, UR5, UR7, 0x18 ;  /* 0x0000000705057291 */ /* 0x002fe2000f8ec0ff */
[----:B------:R-:W1:Y:S11]  /*0a10*/  FENCE.VIEW.ASYNC.S ;  /* 0x00000000000073c6 */ /* 0x000e760000000000 */
[----:B-1----:R2:W1:Y:S01]  /*0a20*/  SYNCS.EXCH.64 URZ, [UR5+0xa0], UR10 ;  /* 0x0000a00a05ff75b2 */ /* 0x0024620008000100 */
[----:B------:R2:W1:Y:S01]  /*0a30*/  SYNCS.EXCH.64 URZ, [UR5+0xb0], UR12 ;  /* 0x0000b00c05ff75b2 */ /* 0x0004620008000100 */
[----:B------:R2:W1:Y:S01]  /*0a40*/  SYNCS.EXCH.64 URZ, [UR5+0xa8], UR10 ;  /* 0x0000a80a05ff75b2 */ /* 0x0004620008000100 */
[----:B------:R2:W1:Y:S02]  /*0a50*/  SYNCS.EXCH.64 URZ, [UR5+0xb8], UR12 ;  /* 0x0000b80c05ff75b2 */ /* 0x0004640008000100 */
[----:B--2---:R-:W-:Y:S01]  /*0a60*/  NOP ;  /* 0x0000000000007918 */ /* 0x004fe20000000000 */
.L_x_12:
        /* <DEDUP_REMOVED lines=26> */
.L_x_13:
        /* <DEDUP_REMOVED lines=18> */
.L_x_14:
[----:B-1----:R-:W1:Y:S01]  /*0d30*/  S2UR UR5, SR_CTAID.X ;  /* 0x00000000000579c3 */ /* 0x002e620000002500 */
[----:B------:R-:W-:-:S05]  /*0d40*/  CS2R.32 R95, SR_CgaSize ;  /* 0x00000000005f7805 */ /* 0x000fca0000008a00 */
[----:B------:R-:W-:-:S05]  /*0d50*/  IMAD R95, R95, -0xa0, RZ ;  /* 0xffffff605f5f7824 */ /* 0x000fca00078e02ff */
[----:B------:R-:W-:-:S14]  /*0d60*/  R2UR UR9, R95 ;  /* 0x000000005f0972ca */ /* 0x000fdc00000e0000 */
[----:B------:R-:W2:Y:S01]  /*0d70*/  LDCU UR9, c[0x0][UR9+0x2b0] ;  /* 0x00005600090977ac */ /* 0x000ea20008000800 */
[----:B------:R-:W-:Y:S01]  /*0d80*/  NOP ;  /* 0x0000000000007918 */ /* 0x000fe20000000000 */
[----:B------:R-:W-:-:S05]  /*0d90*/  CS2R.32 R95, SR_CgaSize ;  /* 0x00000000005f7805 */ /* 0x000fca0000008a00 */
[----:B------:R-:W-:-:S05]  /*0da0*/  IMAD R95, R95, -0xa0, RZ ;  /* 0xffffff605f5f7824 */ /* 0x000fca00078e02ff */
[----:B------:R-:W-:-:S14]  /*0db0*/  R2UR UR7, R95 ;  /* 0x000000005f0772ca */ /* 0x000fdc00000e0000 */
[----:B------:R-:W3:Y:S01]  /*0dc0*/  LDCU UR7, c[0x0][UR7+0x2b4] ;  /* 0x00005680070777ac */ /* 0x000ee20008000800 */
[----:B------:R-:W4:Y:S08]  /*0dd0*/  S2UR UR4, SR_CTAID.Y ;  /* 0x00000000000479c3 */ /* 0x000f300000002600 */
[----:B------:R-:W3:Y:S01]  /*0de0*/  LDC R10, c[0x0][0xb24] ;  /* 0x0002c900ff0a7b82 */ /* 0x000ee20000000800 */
[----:B-1----:R-:W-:-:S02]  /*0df0*/  I2FP.F32.U32 R95, UR5 ;  /* 0x00000005005f7c45 */ /* 0x002fc40008201000 */
[----:B------:R-:W-:-:S05]  /*0e00*/  CS2R.32 R3, SR_CgaSize ;  /* 0x0000000000037805 */ /* 0x000fca0000008a00 */
[----:B------:R-:W-:-:S06]  /*0e10*/  IMAD R3, R3, -0xa0, RZ ;  /* 0xffffff6003037824 */ /* 0x000fcc00078e02ff */
[----:B------:R-:W1:Y:S01]  /*0e20*/  LDC R3, c[0x0][R3+0x2a0] ;  /* 0x0000a80003037b82 */ /* 0x000e620000000800 */
[----:B------:R-:W-:Y:S01]  /*0e30*/  MOV R15, UR5 ;  /* 0x00000005000f7c02 */ /* 0x000fe20008000f00 */
[----:B--2---:R-:W-:Y:S01]  /*0e40*/  FMUL R95, R95, UR9 ;  /* 0x000000095f5f7c20 */ /* 0x004fe20008400000 */
[----:B----4-:R-:W-:Y:S02]  /*0e50*/  I2FP.F32.U32 R94, UR4 ;  /* 0x00000004005e7c45 */ /* 0x010fe40008201000 */
[----:B------:R-:W-:-:S05]  /*0e60*/  CS2R.32 R2, SR_CgaSize ;  /* 0x0000000000027805 */ /* 0x000fca0000008a00 */
[----:B------:R-:W-:-:S06]  /*0e70*/  IMAD R2, R2, -0xa0, RZ ;  /* 0xffffff6002027824 */ /* 0x000fcc00078e02ff */
[----:B------:R-:W2:Y:S01]  /*0e80*/  LDC R2, c[0x0][R2+0x2a4] ;  /* 0x0000a90002027b82 */ /* 0x000ea20000000800 */
[----:B------:R-:W-:Y:S01]  /*0e90*/  MOV R14, UR4 ;  /* 0x00000004000e7c02 */ /* 0x000fe20008000f00 */
[----:B------:R-:W4:Y:S01]  /*0ea0*/  F2I.U32.TRUNC.NTZ R95, R95 ;  /* 0x0000005f005f7305 */ /* 0x000f22000020f000 */
[----:B---3--:R-:W-:-:S05]  /*0eb0*/  FMUL R94, R94, UR7 ;  /* 0x000000075e5e7c20 */ /* 0x008fca0008400000 */
[----:B------:R-:W-:Y:S01]  /*0ec0*/  BAR.SYNC.DEFER_BLOCKING 0x0 ;  /* 0x0000000000007b1d */ /* 0x000fe20000010000 */
[----:B------:R-:W-:-:S05]  /*0ed0*/  ISETP.GE.AND P0, PT, R10, 0x1, PT ;  /* 0x000000010a00780c */ /* 0x000fca0003f06270 */
[----:B------:R-:W3:Y:S02]  /*0ee0*/  F2I.U32.TRUNC.NTZ R94, R94 ;  /* 0x0000005e005e7305 */ /* 0x000ee4000020f000 */
[----:B------:R-:W2:Y:S01]  /*0ef0*/  S2UR UR36, SR_CTAID.Z ;  /* 0x00000000002479c3 */ /* 0x000ea20000002700 */
[----:B----4-:R-:W-:-:S05]  /*0f00*/  IADD3 R95, PT, PT, -R95, RZ, RZ ;  /* 0x000000ff5f5f7210 */ /* 0x010fca0007ffe1ff */
[----:B-1----:R-:W-:Y:S01]  /*0f10*/  IMAD R95, R3, R95, UR5 ;  /* 0x00000005035f7e24 */ /* 0x002fe2000f8e025f */
[----:B---3--:R-:W-:-:S05]  /*0f20*/  IADD3 R94, PT, PT, -R94, RZ, RZ ;  /* 0x000000ff5e5e7210 */ /* 0x008fca0007ffe1ff */
[----:B--2---:R-:W-:Y:S01]  /*0f30*/  IMAD R94, R2, R94, UR4 ;  /* 0x00000004025e7e24 */ /* 0x004fe2000f8e025e */
[----:B------:R-:W-:Y:S06]  /*0f40*/  @!P0 BRA `(.L_x_15) ;  /* 0x0000000000b88947 */ /* 0x000fec0003800000 */
[----:B------:R-:W1:Y:S01]  /*0f50*/  LDC.64 R4, c[0x0][0xb18] ;  /* 0x0002c600ff047b82 */ /* 0x000e620000000a00 */
[----:B------:R-:W-:-:S07]  /*0f60*/  ISETP.NE.AND P0, PT, R10, 0x1, PT ;  /* 0x000000010a00780c */ /* 0x000fce0003f05270 */
[----:B------:R-:W2:Y:S08]  /*0f70*/  LDC R9, c[0x0][0xb0c] ;  /* 0x0002c300ff097b82 */ /* 0x000eb00000000800 */
[----:B------:R-:W3:Y:S08]  /*0f80*/  LDC R12, c[0x0][0x370] ;  /* 0x0000dc00ff0c7b82 */ /* 0x000ef00000000800 */
[----:B------:R-:W4:Y:S01]  /*0f90*/  LDC R11, c[0x0][0x374] ;  /* 0x0000dd00ff0b7b82 */ /* 0x000f220000000800 */
[----:B-1----:R-:W-:-:S07]  /*0fa0*/  ISETP.NE.AND P1, PT, R4, 0x1, PT ;  /* 0x000000010400780c */ /* 0x002fce0003f25270 */
[----:B------:R-:W3:Y:S01]  /*0fb0*/  LDC.64 R6, c[0x0][0xb10] ;  /* 0x0002c400ff067b82 */ /* 0x000ee20000000a00 */
[----:B--2---:R-:W-:-:S07]  /*0fc0*/  ISETP.NE.AND P2, PT, R9, 0x1, PT ;  /* 0x000000010900780c */ /* 0x004fce0003f45270 */
[----:B------:R-:W1:Y:S08]  /*0fd0*/  LDC R8, c[0x0][0xb20] ;  /* 0x0002c800ff087b82 */ /* 0x000e700000000800 */
[----:B------:R-:W2:Y:S01]  /*0fe0*/  LDC.64 R2, c[0x0][0xb28] ;  /* 0x0002ca00ff027b82 */ /* 0x000ea20000000a00 */
[----:B----4-:R-:W-:-:S04]  /*0ff0*/  IMAD.HI.U32 R13, R11, R5, RZ ;  /* 0x000000050b0d7227 */ /* 0x010fc800078e00ff */
[----:B------:R-:W-:-:S04]  /*1000*/  IMAD.HI.U32 R5, R14, R5, RZ ;  /* 0x000000050e057227 */ /* 0x000fc800078e00ff */
[----:B---3--:R-:W-:-:S05]  /*1010*/  IMAD.HI.U32 R16, R12, R6, RZ ;  /* 0x000000060c107227 */ /* 0x008fca00078e00ff */
[-C--:B------:R-:W-:Y:S01]  /*1020*/  @P2 SHF.R.U32.HI R12, RZ, R7.reuse, R16 ;  /* 0x00000007ff0c2219 */ /* 0x080fe20000011610 */
[----:B------:R-:W-:Y:S01]  /*1030*/  IMAD.HI.U32 R16, R15, R6, RZ ;  /* 0x000000060f107227 */ /* 0x000fe200078e00ff */
[-C--:B-1----:R-:W-:Y:S02]  /*1040*/  @P1 SHF.R.U32.HI R11, RZ, R8.reuse, R13 ;  /* 0x00000008ff0b1219 */ /* 0x082fe4000001160d */
[----:B------:R-:W-:Y:S02]  /*1050*/  SHF.R.U32.HI R5, RZ, R8, R5 ;  /* 0x00000008ff057219 */ /* 0x000fe40000011605 */
[----:B------:R-:W-:Y:S02]  /*1060*/  SHF.R.U32.HI R16, RZ, R7, R16 ;  /* 0x00000007ff107219 */ /* 0x000fe40000011610 */
[----:B------:R-:W-:Y:S01]  /*1070*/  SEL R5, R14, R5, !P1 ;  /* 0x000000050e057207 */ /* 0x000fe20004800000 */
[----:B--2---:R-:W-:Y:S01]  /*1080*/  IMAD.HI.U32 R13, R11, R2, RZ ;  /* 0x000000020b0d7227 */ /* 0x004fe200078e00ff */
[----:B------:R-:W-:-:S03]  /*1090*/  SEL R16, R15, R16, !P2 ;  /* 0x000000100f107207 */ /* 0x000fc60005000000 */
[----:B------:R-:W-:Y:S01]  /*10a0*/  IMAD.HI.U32 R6, R12, R2, RZ ;  /* 0x000000020c067227 */ /* 0x000fe200078e00ff */
[----:B------:R-:W-:-:S04]  /*10b0*/  @P0 SHF.R.U32.HI R11, RZ, R3, R13 ;  /* 0x00000003ff0b0219 */ /* 0x000fc8000001160d */
[----:B------:R-:W-:Y:S01]  /*10c0*/  @P0 SHF.R.U32.HI R12, RZ, R3, R6 ;  /* 0x00000003ff0c0219 */ /* 0x000fe20000011606 */
[----:B------:R-:W-:-:S04]  /*10d0*/  IMAD R11, R11, R10, RZ ;  /* 0x0000000a0b0b7224 */ /* 0x000fc800078e02ff */
[----:B------:R-:W-:Y:S01]  /*10e0*/  IMAD R6, R12, R10, RZ ;  /* 0x0000000a0c067224 */ /* 0x000fe200078e02ff */
[----:B------:R-:W-:-:S04]  /*10f0*/  ISETP.GE.AND P1, PT, R5, R11, PT ;  /* 0x0000000b0500720c */ /* 0x000fc80003f26270 */
[----:B------:R-:W-:Y:S01]  /*1100*/  ISETP.GE.OR P1, PT, R16, R6, P1 ;  /* 0x000000061000720c */ /* 0x000fe20000f26670 */
[----:B------:R-:W-:-:S05]  /*1110*/  IMAD.HI.U32 R6, R5, R2, RZ ;  /* 0x0000000205067227 */ /* 0x000fca00078e00ff */
[----:B------:R-:W-:-:S04]  /*1120*/  SHF.R.U32.HI R6, RZ, R3, R6 ;  /* 0x00000003ff067219 */ /* 0x000fc80000011606 */
[----:B------:R-:W-:-:S03]  /*1130*/  SEL R6, R5, R6, !P0 ;  /* 0x0000000605067207 */ /* 0x000fc60004000000 */
[----:B------:R-:W-:Y:S01]  /*1140*/  @!P1 IMAD.HI.U32 R7, R16, R2, RZ ;  /* 0x0000000210079227 */ /* 0x000fe200078e00ff */
[----:B------:R-:W-:-:S04]  /*1150*/  IADD3 R2, PT, PT, -R6, RZ, RZ ;  /* 0x000000ff06027210 */ /* 0x000fc80007ffe1ff */
[----:B------:R-:W-:Y:S01]  /*1160*/  @!P1 SHF.R.U32.HI R3, RZ, R3, R7 ;  /* 0x00000003ff039219 */ /* 0x000fe20000011607 */
[----:B------:R-:W-:Y:S01]  /*1170*/  IMAD R2, R10, R2, R5 ;  /* 0x000000020a027224 */ /* 0x000fe200078e0205 */
[----:B------:R-:W-:Y:S02]  /*1180*/  IADD3 R7, PT, PT, -R5, RZ, RZ ;  /* 0x000000ff05077210 */ /* 0x000fe40007ffe1ff */
[----:B------:R-:W-:-:S03]  /*1190*/  @!P1 SEL R3, R16, R3, !P0 ;  /* 0x0000000310039207 */ /* 0x000fc60004000000 */
[----:B------:R-:W-:Y:S02]  /*11a0*/  IMAD R7, R4, R7, R14 ;  /* 0x0000000704077224 */ /* 0x000fe400078e020e */
[--C-:B------:R-:W-:Y:S02]  /*11b0*/  @!P1 IMAD.IADD R6, R6, 0x1, -R3.reuse ;  /* 0x0000000106069824 */ /* 0x100fe400078e0a03 */
[----:B------:R-:W-:Y:S01]  /*11c0*/  @!P1 IMAD R3, R2, R12, R3 ;  /* 0x0000000c02039224 */ /* 0x000fe200078e0203 */
[----:B------:R-:W-:Y:S01]  /*11d0*/  IADD3 R2, PT, PT, -R16, RZ, RZ ;  /* 0x000000ff10027210 */ /* 0x000fe20007ffe1ff */
[----:B------:R-:W-:Y:S02]  /*11e0*/  @!P1 IMAD R5, R6, R10, R16 ;  /* 0x0000000a06059224 */ /* 0x000fe400078e0210 */
[----:B------:R-:W-:Y:S02]  /*11f0*/  @!P1 IMAD.MOV.U32 R16, RZ, RZ, R3 ;  /* 0x000000ffff109224 */ /* 0x000fe400078e0003 */
[----:B------:R-:W-:-:S02]  /*1200*/  IMAD R2, R9, R2, R15 ;  /* 0x0000000209027224 */ /* 0x000fc400078e020f */
[----:B------:R-:W-:Y:S02]  /*1210*/  IMAD R14, R5, R4, R7 ;  /* 0x00000004050e7224 */ /* 0x000fe400078e0207 */
[----:B------:R-:W-:Y:S02]  /*1220*/  IMAD R15, R16, R9, R2 ;  /* 0x00000009100f7224 */ /* 0x000fe400078e0202 */
.L_x_15:
[----:B------:R-:W1:Y:S01]  /*1230*/  LDCU UR4, c[0x0][0xb30] ;  /* 0x00016600ff0477ac */ /* 0x000e620008000800 */
[----:B------:R-:W2:Y:S08]  /*1240*/  S2UR UR37, SR_CgaCtaId ;  /* 0x00000000002579c3 */ /* 0x000eb00000008800 */
[----:B------:R-:W3:Y:S01]  /*1250*/  LDC R40, c[0x0][0xb24] ;  /* 0x0002c900ff287b82 */ /* 0x000ee20000000800 */
[----:B-1----:R-:W-:-:S09]  /*1260*/  UISETP.NE.AND UP1, UPT, UR4, 0x1, UPT ;  /* 0x000000010400788c */ /* 0x002fd2000bf25270 */
[----:B--2---:R-:W-:Y:S05]  /*1270*/  BRA.U UP1, `(.L_x_16) ;  /* 0x0000000101407547 */ /* 0x004fea000b800000 */
[----:B------:R-:W1:Y:S08]  /*1280*/  LDC.64 R4, c[0x0][0xb10] ;  /* 0x0002c400ff047b82 */ /* 0x000e700000000a00 */
[----:B------:R-:W2:Y:S08]  /*1290*/  LDC.64 R2, c[0x0][0xb18] ;  /* 0x0002c600ff027b82 */ /* 0x000eb00000000a00 */
[----:B------:R-:W4:Y:S08]  /*12a0*/  LDC R6, c[0x0][0xb20] ;  /* 0x0002c800ff067b82 */ /* 0x000f300000000800 */
[----:B------:R-:W3:Y:S01]  /*12b0*/  LDC R7, c[0x0][0xb0c] ;  /* 0x0002c300ff077b82 */ /* 0x000ee20000000800 */
[----:B-1----:R-:W-:-:S05]  /*12c0*/  IMAD.HI.U32 R4, R15, R4, RZ ;  /* 0x000000040f047227 */ /* 0x002fca00078e00ff */
[----:B------:R-:W-:Y:S01]  /*12d0*/  SHF.R.U32.HI R4, RZ, R5, R4 ;  /* 0x00000005ff047219 */ /* 0x000fe20000011604 */
[----:B--2---:R-:W-:Y:S01]  /*12e0*/  IMAD.HI.U32 R3, R14, R3, RZ ;  /* 0x000000030e037227 */ /* 0x004fe200078e00ff */
[----:B------:R-:W-:-:S04]  /*12f0*/  ISETP.NE.AND P0, PT, R2, 0x1, PT ;  /* 0x000000010200780c */ /* 0x000fc80003f05270 */
[----:B----4-:R-:W-:-:S04]  /*1300*/  SHF.R.U32.HI R3, RZ, R6, R3 ;  /* 0x00000006ff037219 */ /* 0x010fc80000011603 */
[----:B------:R-:W-:Y:S02]  /*1310*/  SEL R3, R14, R3, !P0 ;  /* 0x000000030e037207 */ /* 0x000fe40004000000 */
[----:B---3--:R-:W-:-:S04]  /*1320*/  ISETP.NE.AND P1, PT, R7, 0x1, PT ;  /* 0x000000010700780c */ /* 0x008fc80003f25270 */
[----:B------:R-:W-:-:S05]  /*1330*/  SEL R4, R15, R4, !P1 ;  /* 0x000000040f047207 */ /* 0x000fca0004800000 */
[----:B------:R-:W-:Y:S02]  /*1340*/  IMAD.IADD R5, R3, 0x1, -R4 ;  /* 0x0000000103057824 */ /* 0x000fe400078e0a04 */
[----:B------:R-:W-:Y:S02]  /*1350*/  IMAD.IADD R3, R4, 0x1, -R3 ;  /* 0x0000000104037824 */ /* 0x000fe400078e0a03 */
[----:B------:R-:W-:Y:S02]  /*1360*/  IMAD R15, R5, R7, R15 ;  /* 0x00000007050f7224 */ /* 0x000fe400078e020f */
[----:B------:R-:W-:-:S07]  /*1370*/  IMAD R14, R3, R2, R14 ;  /* 0x00000002030e7224 */ /* 0x000fce00078e020e */
.L_x_16:
[----:B------:R-:W-:Y:S01]  /*1380*/  BAR.SYNC.DEFER_BLOCKING 0x0 ;  /* 0x0000000000007b1d */ /* 0x000fe20000010000 */
[----:B------:R-:W-:Y:S01]  /*1390*/  UISETP.NE.AND UP1, UPT, UR8, 0x2, UPT ;  /* 0x000000020800788c */ /* 0x000fe2000bf25270 */
[----:B------:R-:W-:Y:S02]  /*13a0*/  ISETP.NE.OR P5, PT, R0, 0x2, !P5 ;  /* 0x000000020000780c */ /* 0x000fe40006fa5670 */
[----:B------:R-:W-:-:S06]  /*13b0*/  LOP3.LUT R2, R108, 0x1f, RZ, 0xc0, !PT ;  /* 0x0000001f6c027812 */ /* 0x000fcc00078ec0ff */
[----:B------:R-:W-:Y:S05]  /*13c0*/  BRA.U UP1, `(.L_x_17) ;  /* 0x0000001101807547 */ /* 0x000fea000b800000 */
[----:B------:R-:W1:Y:S01]  /*13d0*/  LDCU UR13, c[0x0][0x38c] ;  /* 0x00007180ff0d77ac */ /* 0x000e620008000800 */
[----:B------:R-:W2:Y:S01]  /*13e0*/  LDC R8, c[0x0][0x370] ;  /* 0x0000dc00ff087b82 */ /* 0x000ea20000000800 */
[----:B------:R-:W-:Y:S01]  /*13f0*/  PLOP3.LUT P1, PT, PT, PT, UP2, 0x80, 0x8 ;  /* 0x000000000008781c */ /* 0x000fe20003f2f028 */
[----:B------:R-:W-:Y:S01]  /*1400*/  IMAD.MOV.U32 R17, RZ, RZ, 0x1 ;  /* 0x00000001ff117424 */ /* 0x000fe200078e00ff */
[----:B------:R-:W-:Y:S01]  /*1410*/  ISETP.EQ.OR P4, PT, R2, RZ, P5 ;  /* 0x000000ff0200720c */ /* 0x000fe20002f82670 */
[----:B------:R-:W-:Y:S01]  /*1420*/  IMAD.MOV.U32 R16, RZ, RZ, RZ ;  /* 0x000000ffff107224 */ /* 0x000fe200078e00ff */
[----:B------:R-:W-:Y:S02]  /*1430*/  PLOP3.LUT P1, PT, P1, PT, PT, 0x8, 0x80 ;  /* 0x000000000080781c */ /* 0x000fe40000f2e170 */
[----:B------:R-:W-:Y:S01]  /*1440*/  CS2R R12, SRZ ;  /* 0x00000000000c7805 */ /* 0x000fe2000001ff00 */
[----:B------:R-:W-:Y:S01]  /*1450*/  IMAD.MOV.U32 R11, RZ, RZ, 0x1 ;  /* 0x00000001ff0b7424 */ /* 0x000fe200078e00ff */
[----:B------:R-:W4:Y:S01]  /*1460*/  LDC R0, c[0x0][0x374] ;  /* 0x0000dd00ff007b82 */ /* 0x000f220000000800 */
[----:B------:R-:W2:Y:S01]  /*1470*/  LDCU.64 UR22, c[0x0][0x348] ;  /* 0x00006900ff1677ac */ /* 0x000ea20008000a00 */
[----:B------:R-:W-:Y:S01]  /*1480*/  UMOV UR6, URZ ;  /* 0x000000ff00067c82 */ /* 0x000fe20008000000 */
[----:B-1----:R-:W-:-:S04]  /*1490*/  UIADD3 UR5, UPT, UPT, UR13, 0x7f, URZ ;  /* 0x0000007f0d057890 */ /* 0x002fc8000fffe0ff */
[----:B------:R-:W-:-:S04]  /*14a0*/  USHF.R.S32.HI UR4, URZ, 0x1f, UR5 ;  /* 0x0000001fff047899 */ /* 0x000fc80008011405 */
[----:B------:R-:W-:-:S04]  /*14b0*/  ULEA.HI UR4, UR4, UR5, URZ, 0x7 ;  /* 0x0000000504047291 */ /* 0x000fc8000f8f38ff */
[----:B------:R-:W-:Y:S02]  /*14c0*/  USHF.R.S32.HI UR15, URZ, 0x7, UR4 ;  /* 0x00000007ff0f7899 */ /* 0x000fe40008011404 */
[----:B------:R-:W-:Y:S02]  /*14d0*/  UIADD3 UR4, UPT, UPT, UR13, -0x1, URZ ;  /* 0xffffffff0d047890 */ /* 0x000fe4000fffe0ff */
[----:B------:R-:W-:Y:S02]  /*14e0*/  UISETP.LT.U32.AND UP0, UPT, UR15, 0x5, UPT ;  /* 0x000000050f00788c */ /* 0x000fe4000bf01070 */
[----:B------:R-:W-:Y:S02]  /*14f0*/  UISETP.GE.U32.AND UP1, UPT, UR4, -0xff, UPT ;  /* 0xffffff010400788c */ /* 0x000fe4000bf26070 */
[----:B------:R-:W-:Y:S02]  /*1500*/  USEL UR14, UR15, 0x5, UP0 ;  /* 0x000000050f0e7887 */ /* 0x000fe40008000000 */
[----:B------:R-:W-:-:S02]  /*1510*/  UIADD3 UR13, UPT, UPT, UR13, 0xfe, URZ ;  /* 0x000000fe0d0d7890 */ /* 0x000fc4000fffe0ff */
[----:B------:R-:W-:Y:S02]  /*1520*/  UIADD3 UR5, UPT, UPT, UR14, -0x1, URZ ;  /* 0xffffffff0e057890 */ /* 0x000fe4000fffe0ff */
[----:B------:R-:W-:-:S03]  /*1530*/  UIADD3 UR7, UPT, UPT, UR15, -UR14, URZ ;  /* 0x8000000e0f077290 */ /* 0x000fc6000fffe0ff */
[----:B------:R-:W-:-:S04]  /*1540*/  @UP1 UIADD3 UR5, UPT, UPT, UR14, URZ, URZ ;  /* 0x000000ff0e051290 */ /* 0x000fc8000fffe0ff */
[----:B--2---:R-:W-:-:S12]  /*1550*/  UIADD3 UR5, UPT, UPT, UR5, 0x1, URZ ;  /* 0x0000000105057890 */ /* 0x004fd8000fffe0ff */
.L_x_35:
[----:B------:R-:W-:Y:S01]  /*1560*/  UISETP.NE.AND UP0, UPT, UR37, URZ, UPT ;  /* 0x000000ff2500728c */ /* 0x000fe2000bf05270 */
[----:B------:R-:W1:Y:S08]  /*1570*/  S2UR UR37, SR_CgaCtaId ;  /* 0x00000000002579c3 */ /* 0x000e700000008800 */
[----:B------:R-:W-:Y:S05]  /*1580*/  BRA.U UP0, `(.L_x_18) ;  /* 0x0000000100347547 */ /* 0x000fea000b800000 */
[----:B------:R-:W2:Y:S01]  /*1590*/  S2R R2, SR_CgaCtaId ;  /* 0x0000000000027919 */ /* 0x000ea20000008800 */
[----:B------:R-:W-:-:S04]  /*15a0*/  MOV R3, 0x400 ;  /* 0x0000040000037802 */ /* 0x000fc80000000f00 */
[----:B--2---:R-:W-:Y:S02]  /*15b0*/  LEA R2, R2, R3, 0x18 ;  /* 0x0000000302027211 */ /* 0x004fe400078ec0ff */
[----:B------:R-:W-:-:S03]  /*15c0*/  SHF.L.U32 R3, R11, 0x1f, RZ ;  /* 0x0000001f0b037819 */ /* 0x000fc600000006ff */
[----:B------:R-:W-:-:S04]  /*15d0*/  IMAD R2, R12, 0x8, R2 ;  /* 0x000000080c027824 */ /* 0x000fc800078e0202 */
[----:B------:R-:W2:Y:S02]  /*15e0*/  SYNCS.PHASECHK.TRANS64.TRYWAIT P0, [R2+URZ+0x110], R3 ;  /* 0x00011003020075a7 */ /* 0x000ea400080011ff */
[----:B--2---:R-:W-:Y:S05]  /*15f0*/  @!P0 BRA `(.L_x_19) ;  /* 0x0000007800a88947 */ /* 0x004fea0003800000 */
.L_x_126:
[----:B------:R-:W-:Y:S01]  /*1600*/  VIADD R12, R12, 0x1 ;  /* 0x000000010c0c7836 */ /* 0x000fe20000000000 */
[----:B------:R2:W-:Y:S04]  /*1610*/  SYNCS.ARRIVE.TRANS64.A1T0 RZ, [R2+URZ+0x100], RZ ;  /* 0x000100ff02ff79a7 */ /* 0x0005e800081000ff */
[----:B------:R-:W-:-:S04]  /*1620*/  ISETP.NE.AND P0, PT, R12, 0x2, PT ;  /* 0x000000020c00780c */ /* 0x000fc80003f05270 */
[----:B------:R-:W-:Y:S02]  /*1630*/  SEL R12, R12, RZ, P0 ;  /* 0x000000ff0c0c7207 */ /* 0x000fe40000000000 */
[----:B--2---:R-:W-:-:S04]  /*1640*/  SEL R2, RZ, 0x1, P0 ;  /* 0x00000001ff027807 */ /* 0x004fc80000000000 */
[----:B------:R-:W-:-:S07]  /*1650*/  LOP3.LUT R11, R11, R2, RZ, 0x3c, !PT ;  /* 0x000000020b0b7212 */ /* 0x000fce00078e3cff */
.L_x_18:
[----:B------:R-:W-:Y:S01]  /*1660*/  UMOV UR4, 0x400 ;  /* 0x0000040000047882 */ /* 0x000fe20000000000 */
[----:B------:R-:W-:Y:S01]  /*1670*/  SHF.L.U32 R2, R17, 0x1f, RZ ;  /* 0x0000001f11027819 */ /* 0x000fe200000006ff */
[----:B-1----:R-:W-:Y:S01]  /*1680*/  ULEA UR4, UR37, UR4, 0x18 ;  /* 0x0000000425047291 */ /* 0x002fe2000f8ec0ff */
[----:B------:R-:W-:Y:S01]  /*1690*/  R2UR UR35, R15 ;  /* 0x000000000f2372ca */ /* 0x000fe200000e0000 */
[----:B------:R-:W-:Y:S01]  /*16a0*/  UISETP.GE.U32.AND UP0, UPT, UR13, 0xff, UPT ;  /* 0x000000ff0d00788c */ /* 0x000fe2000bf06070 */
[----:B------:R-:W-:Y:S01]  /*16b0*/  R2UR UR11, R14 ;  /* 0x000000000e0b72ca */ /* 0x000fe200000e0000 */
[----:B------:R-:W-:Y:S01]  /*16c0*/  ULEA UR8, UR6, UR4, 0x3 ;  /* 0x0000000406087291 */ /* 0x000fe2000f8e18ff */
[----:B------:R-:W-:-:S08]  /*16d0*/  UMOV UR24, URZ ;  /* 0x000000ff00187c82 */ /* 0x000fd00008000000 */
[----:B------:R1:W2:Y:S01]  /*16e0*/  SYNCS.PHASECHK.TRANS64.TRYWAIT P0, [UR8+0x28], R2 ;  /* 0x00002802ff0075a7 */ /* 0x0002a20008001108 */
[----:B------:R-:W-:Y:S02]  /*16f0*/  USHF.L.U32 UR35, UR35, 0x6, URZ ;  /* 0x0000000623237899 */ /* 0x000fe400080006ff */
[----:B------:R-:W-:Y:S01]  /*1700*/  USHF.L.U32 UR11, UR11, 0x8, URZ ;  /* 0x000000080b0b7899 */ /* 0x000fe200080006ff */
[----:B------:R-:W-:Y:S11]  /*1710*/  BRA.U !UP0, `(.L_x_20) ;  /* 0x0000000108a87547 */ /* 0x000ff6000b800000 */
[----:B------:R-:W-:Y:S01]  /*1720*/  UMOV UR16, URZ ;  /* 0x000000ff00107c82 */ /* 0x000fe20008000000 */
[----:B------:R-:W-:-:S05]  /*1730*/  UMOV UR17, UR6 ;  /* 0x0000000600117c82 */ /* 0x000fca0008000000 */
.L_x_25:
[----:B-1----:R-:W-:Y:S01]  /*1740*/  ULEA UR33, UR17, UR4, 0x3 ;  /* 0x0000000411217291 */ /* 0x002fe2000f8e18ff */
[----:B--2---:R-:W-:Y:S01]  /*1750*/  @!P5 MOV R3, 0xa000 ;  /* 0x0000a0000003d802 */ /* 0x004fe20000000f00 */
[----:B--2---:R-:W-:Y:S10]  /*1760*/  @P0 BRA `(.L_x_21) ;  /* 0x00000000000c0947 */ /* 0x004ff40003800000 */
[----:B------:R-:W-:-:S04]  /*1770*/  SHF.L.U32 R4, R17, 0x1f, RZ ;  /* 0x0000001f11047819 */ /* 0x000fc800000006ff */
[----:B------:R-:W2:Y:S02]  /*1780*/  SYNCS.PHASECHK.TRANS64.TRYWAIT P0, [UR33+0x28], R4 ;  /* 0x00002804ff0075a7 */ /* 0x000ea40008001121 */
[----:B--2---:R-:W-:Y:S05]  /*1790*/  @!P0 BRA `(.L_x_22) ;  /* 0x0000007800548947 */ /* 0x004fea0003800000 */
.L_x_21:
[----:B------:R2:W-:Y:S01]  /*17a0*/  @!P5 SYNCS.ARRIVE.TRANS64 RZ, [UR33], R3 ;  /* 0x00000003ffffd9a7 */ /* 0x0005e20008000021 */
[----:B------:R-:W-:Y:S04]  /*17b0*/  BSSY.RECONVERGENT B0, `(.L_x_23) ;  /* 0x0000003000007945 */ /* 0x000fe80003800200 */
[----:B------:R-:W-:Y:S05]  /*17c0*/  @P4 BRA `(.L_x_24) ;  /* 0x0000000000044947 */ /* 0x000fea0003800000 */
[----:B------:R-:W-:Y:S05]  /*17d0*/  BPT.TRAP 0x1 ;  /* 0x000000040000795c */ /* 0x000fea0000300000 */
.L_x_24:
[----:B------:R-:W-:Y:S05]  /*17e0*/  BSYNC.RECONVERGENT B0 ;  /* 0x0000000000007941 */ /* 0x000fea0003800200 */
.L_x_23:
[----:B------:R-:W-:Y:S02]  /*17f0*/  UIADD3 UR6, UPT, UPT, UR17, 0x1, URZ ;  /* 0x0000000111067890 */ /* 0x000fe4000fffe0ff */
[----:B------:R-:W-:Y:S02]  /*1800*/  ULEA UR32, UR17, UR4, 0xd ;  /* 0x0000000411207291 */ /* 0x000fe4000f8e68ff */
[----:B------:R-:W-:Y:S02]  /*1810*/  UISETP.NE.AND UP0, UPT, UR6, 0x5, UPT ;  /* 0x000000050600788c */ /* 0x000fe4000bf05270 */
[----:B------:R-:W-:Y:S02]  /*1820*/  UIADD3 UR26, UP1, UPT, UR22, 0x80, URZ ;  /* 0x00000080161a7890 */ /* 0x000fe4000ff3e0ff */
[----:B------:R-:W-:Y:S02]  /*1830*/  USEL UR9, URZ, 0x1, UP0 ;  /* 0x00000001ff097887 */ /* 0x000fe40008000000 */
[----:B------:R-:W-:-:S02]  /*1840*/  USEL UR6, UR6, URZ, UP0 ;  /* 0x000000ff06067287 */ /* 0x000fc40008000000 */
[----:B------:R-:W-:Y:S02]  /*1850*/  UIADD3 UR20, UP0, UPT, UR22, 0x180, URZ ;  /* 0x0000018016147890 */ /* 0x000fe4000ff1e0ff */
[----:B------:R-:W-:Y:S01]  /*1860*/  ULEA UR8, UR6, UR4, 0x3 ;  /* 0x0000000406087291 */ /* 0x000fe2000f8e18ff */
[----:B------:R-:W-:Y:S01]  /*1870*/  LOP3.LUT R17, R17, UR9, RZ, 0x3c, !PT ;  /* 0x0000000911117c12 */ /* 0x000fe2000f8e3cff */
[----:B------:R-:W-:Y:S02]  /*1880*/  USHF.L.U32 UR34, UR16, 0x7, URZ ;  /* 0x0000000710227899 */ /* 0x000fe400080006ff */
[----:B------:R-:W-:Y:S01]  /*1890*/  UIADD3.X UR27, UPT, UPT, URZ, UR23, URZ, UP1, !UPT ;  /* 0x00000017ff1b7290 */ /* 0x000fe20008ffe4ff */
[----:B-1----:R-:W-:Y:S01]  /*18a0*/  SHF.L.U32 R2, R17, 0x1f, RZ ;  /* 0x0000001f11027819 */ /* 0x002fe200000006ff */
[----:B------:R-:W-:Y:S02]  /*18b0*/  UIADD3 UR32, UPT, UPT, UR32, 0x6400, URZ ;  /* 0x0000640020207890 */ /* 0x000fe4000fffe0ff */
[----:B------:R-:W-:Y:S01]  /*18c0*/  UIADD3.X UR21, UPT, UPT, URZ, UR23, URZ, UP0, !UPT ;  /* 0x00000017ff157290 */ /* 0x000fe200087fe4ff */
[----:B------:R1:W1:Y:S01]  /*18d0*/  SYNCS.PHASECHK.TRANS64.TRYWAIT P0, [UR8+0x28], R2 ;  /* 0x00002802ff0075a7 */ /* 0x0002620008001108 */
[----:B------:R-:W-:Y:S01]  /*18e0*/  ULEA UR8, UR17, UR4, 0xf ;  /* 0x0000000411087291 */ /* 0x000fe2000f8e78ff */
[----:B------:R-:W-:Y:S01]  /*18f0*/  UMOV UR18, 0x0 ;  /* 0x0000000000127882 */ /* 0x000fe20000000000 */
[----:B------:R-:W-:-:S02]  /*1900*/  UMOV UR19, 0x10000000 ;  /* 0x1000000000137882 */ /* 0x000fc40000000000 */
[----:B------:R-:W-:Y:S01]  /*1910*/  UIADD3 UR8, UPT, UPT, UR8, 0x10400, URZ ;  /* 0x0001040008087890 */ /* 0x000fe2000fffe0ff */
[----:B------:R1:W-:Y:S01]  /*1920*/  UTMALDG.3D [UR32], [UR26], desc[UR18] ;  /* 0x000012201a0075b4 */ /* 0x0003e20008011000 */
[----:B------:R-:W-:Y:S01]  /*1930*/  UMOV UR12, UR36 ;  /* 0x00000024000c7c82 */ /* 0x000fe20008000000 */
[----:B------:R-:W-:Y:S01]  /*1940*/  UMOV UR9, UR33 ;  /* 0x0000002100097c82 */ /* 0x000fe20008000000 */
[----:B------:R-:W-:Y:S01]  /*1950*/  UMOV UR10, UR34 ;  /* 0x00000022000a7c82 */ /* 0x000fe20008000000 */
[----:B------:R-:W-:Y:S01]  /*1960*/  UIADD3 UR16, UPT, UPT, UR16, 0x1, URZ ;  /* 0x0000000110107890 */ /* 0x000fe2000fffe0ff */
[----:B------:R-:W-:Y:S01]  /*1970*/  UMOV UR24, UR5 ;  /* 0x0000000500187c82 */ /* 0x000fe20008000000 */
[----:B------:R-:W-:Y:S02]  /*1980*/  UMOV UR17, UR6 ;  /* 0x0000000600117c82 */ /* 0x000fe40008000000 */
[----:B------:R1:W-:Y:S01]  /*1990*/  UTMALDG.3D [UR8], [UR20], desc[UR18] ;  /* 0x00001208140075b4 */ /* 0x0003e20008011000 */
[----:B------:R-:W-:-:S09]  /*19a0*/  UISETP.NE.AND UP0, UPT, UR16, UR5, UPT ;  /* 0x000000051000728c */ /* 0x000fd2000bf05270 */
[----:B------:R-:W-:Y:S05]  /*19b0*/  BRA.U UP0, `(.L_x_25) ;  /* 0xfffffffd00607547 */ /* 0x000fea000b83ffff */
.L_x_20:
[----:B-1----:R-:W-:Y:S01]  /*19c0*/  ULEA UR8, UR6, UR4, 0x3 ;  /* 0x0000000406087291 */ /* 0x002fe2000f8e18ff */
[----:B------:R-:W-:Y:S01]  /*19d0*/  SHF.L.U32 R2, R17, 0x1f, RZ ;  /* 0x0000001f11027819 */ /* 0x000fe200000006ff */
[----:B------:R-:W-:Y:S01]  /*19e0*/  @!P1 SYNCS.ARRIVE.TRANS64.A1T0 RZ, [UR4+0x98], RZ ;  /* 0x000098ffffff99a7 */ /* 0x000fe20008100004 */
[----:B------:R-:W-:-:S06]  /*19f0*/  UISETP.GT.AND UP0, UPT, UR15, UR14, UPT ;  /* 0x0000000e0f00728c */ /* 0x000fcc000bf04270 */
[----:B--2---:R1:W2:Y:S03]  /*1a00*/  SYNCS.PHASECHK.TRANS64.TRYWAIT P0, [UR8+0x28], R2 ;  /* 0x00002802ff0075a7 */ /* 0x0042a60008001108 */
[----:B------:R-:W-:Y:S05]  /*1a10*/  BRA.U !UP0, `(.L_x_26) ;  /* 0x0000000108ac7547 */ /* 0x000fea000b800000 */
[----:B------:R-:W-:Y:S01]  /*1a20*/  UIADD3 UR21, UPT, UPT, UR7, UR24, URZ ;  /* 0x0000001807157290 */ /* 0x000fe2000fffe0ff */
[----:B------:R-:W-:-:S11]  /*1a30*/  UMOV UR25, UR6 ;  /* 0x0000000600197c82 */ /* 0x000fd60008000000 */
.L_x_31:
[----:B-1----:R-:W-:Y:S01]  /*1a40*/  ULEA UR17, UR25, UR4, 0x3 ;  /* 0x0000000419117291 */ /* 0x002fe2000f8e18ff */
[----:B--2---:R-:W-:Y:S01]  /*1a50*/  @!P5 MOV R3, 0xa000 ;  /* 0x0000a0000003d802 */ /* 0x004fe20000000f00 */
[----:B--2---:R-:W-:Y:S10]  /*1a60*/  @P0 BRA `(.L_x_27) ;  /* 0x00000000000c0947 */ /* 0x004ff40003800000 */
[----:B------:R-:W-:-:S04]  /*1a70*/  SHF.L.U32 R4, R17, 0x1f, RZ ;  /* 0x0000001f11047819 */ /* 0x000fc800000006ff */
[----:B------:R-:W2:Y:S02]  /*1a80*/  SYNCS.PHASECHK.TRANS64.TRYWAIT P0, [UR17+0x28], R4 ;  /* 0x00002804ff0075a7 */ /* 0x000ea40008001111 */
[----:B--2---:R-:W-:Y:S05]  /*1a90*/  @!P0 BRA `(.L_x_28) ;  /* 0x0000007400ac8947 */ /* 0x004fea0003800000 */
.L_x_27:
[----:B------:R2:W-:Y:S01]  /*1aa0*/  @!P5 SYNCS.ARRIVE.TRANS64 RZ, [UR17], R3 ;  /* 0x00000003ffffd9a7 */ /* 0x0005e20008000011 */
[----:B------:R-:W-:Y:S04]  /*1ab0*/  BSSY.RECONVERGENT B0, `(.L_x_29) ;  /* 0x0000003000007945 */ /* 0x000fe80003800200 */
[----:B------:R-:W-:Y:S05]  /*1ac0*/  @P4 BRA `(.L_x_30) ;  /* 0x0000000000044947 */ /* 0x000fea0003800000 */
[----:B------:R-:W-:Y:S05]  /*1ad0*/  BPT.TRAP 0x1 ;  /* 0x000000040000795c */ /* 0x000fea0000300000 */
.L_x_30:
[----:B------:R-:W-:Y:S05]  /*1ae0*/  BSYNC.RECONVERGENT B0 ;  /* 0x0000000000007941 */ /* 0x000fea0003800200 */
.L_x_29:
        /* <DEDUP_REMOVED lines=10> */
[----:B------:R-:W-:Y:S01]  /*1b90*/  UIADD3 UR16, UPT, UPT, UR16, 0x6400, URZ ;  /* 0x0000640010107890 */ /* 0x000fe2000fffe0ff */
[----:B-1----:R-:W-:Y:S01]  /*1ba0*/  SHF.L.U32 R2, R17, 0x1f, RZ ;  /* 0x0000001f11027819 */ /* 0x002fe200000006ff */
[----:B------:R-:W-:Y:S02]  /*1bb0*/  UIADD3.X UR31, UPT, UPT, URZ, UR23, URZ, UP1, !UPT ;  /* 0x00000017ff1f7290 */ /* 0x000fe40008ffe4ff */
[----:B------:R-:W-:Y:S01]  /*1bc0*/  UIADD3.X UR29, UPT, UPT, URZ, UR23, URZ, UP0, !UPT ;  /* 0x00000017ff1d7290 */ /* 0x000fe200087fe4ff */
[----:B------:R1:W1:Y:S01]  /*1bd0*/  SYNCS.PHASECHK.TRANS64.TRYWAIT P0, [UR8+0x28], R2 ;  /* 0x00002802ff0075a7 */ /* 0x0002620008001108 */
[----:B------:R-:W-:Y:S01]  /*1be0*/  ULEA UR8, UR25, UR4, 0xf ;  /* 0x0000000419087291 */ /* 0x000fe2000f8e78ff */
[----:B------:R-:W-:Y:S01]  /*1bf0*/  UMOV UR26, 0x0 ;  /* 0x00000000001a7882 */ /* 0x000fe20000000000 */
[----:B------:R-:W-:-:S02]  /*1c00*/  UMOV UR27, 0x10000000 ;  /* 0x10000000001b7882 */ /* 0x000fc40000000000 */
[----:B------:R-:W-:Y:S01]  /*1c10*/  UIADD3 UR8, UPT, UPT, UR8, 0x10400, URZ ;  /* 0x0001040008087890 */ /* 0x000fe2000fffe0ff */
[----:B------:R-:W-:Y:S01]  /*1c20*/  UMOV UR19, UR35 ;  /* 0x0000002300137c82 */ /* 0x000fe20008000000 */
[----:B------:R-:W-:Y:S01]  /*1c30*/  UMOV UR20, UR36 ;  /* 0x0000002400147c82 */ /* 0x000fe20008000000 */
[----:B------:R-:W-:Y:S01]  /*1c40*/  UMOV UR12, UR36 ;  /* 0x00000024000c7c82 */ /* 0x000fe20008000000 */
[----:B------:R-:W-:Y:S01]  /*1c50*/  UMOV UR9, UR17 ;  /* 0x0000001100097c82 */ /* 0x000fe20008000000 */
[----:B------:R-:W-:Y:S01]  /*1c60*/  UMOV UR10, UR18 ;  /* 0x00000012000a7c82 */ /* 0x000fe20008000000 */
[----:B------:R1:W-:Y:S01]  /*1c70*/  UTMALDG.3D [UR16], [UR30], desc[UR26] ;  /* 0x00001a101e0075b4 */ /* 0x0003e20008011000 */
[----:B------:R-:W-:Y:S01]  /*1c80*/  UIADD3 UR24, UPT, UPT, UR24, 0x1, URZ ;  /* 0x0000000118187890 */ /* 0x000fe2000fffe0ff */
[----:B------:R-:W-:-:S03]  /*1c90*/  UMOV UR25, UR6 ;  /* 0x0000000600197c82 */ /* 0x000fc60008000000 */
[----:B------:R-:W-:Y:S01]  /*1ca0*/  UISETP.NE.AND UP0, UPT, UR24, UR21, UPT ;  /* 0x000000151800728c */ /* 0x000fe2000bf05270 */
[----:B------:R1:W-:Y:S08]  /*1cb0*/  UTMALDG.3D [UR8], [UR28], desc[UR26] ;  /* 0x00001a081c0075b4 */ /* 0x0003f00008011000 */
[----:B------:R-:W-:Y:S05]  /*1cc0*/  BRA.U UP0, `(.L_x_31) ;  /* 0xfffffffd005c7547 */ /* 0x000fea000b83ffff */
.L_x_26:
[C---:B-1----:R-:W-:Y:S01]  /*1cd0*/  LEA R2, R16.reuse, UR4, 0x3 ;  /* 0x0000000410027c11 */ /* 0x042fe2000f8e18ff */
[----:B------:R-:W-:Y:S01]  /*1ce0*/  NOP ;  /* 0x0000000000007918 */ /* 0x000fe20000000000 */
[----:B--2---:R-:W-:Y:S02]  /*1cf0*/  SHF.L.U32 R3, R13, 0x1f, RZ ;  /* 0x0000001f0d037819 */ /* 0x004fe400000006ff */
[----:B------:R-:W-:Y:S02]  /*1d00*/  LEA R4, R16, UR4, 0x4 ;  /* 0x0000000410047c11 */ /* 0x000fe4000f8e20ff */
[----:B------:R-:W1:Y:S02]  /*1d10*/  SYNCS.PHASECHK.TRANS64.TRYWAIT P0, [R2+URZ+0xa0], R3 ;  /* 0x0000a003020075a7 */ /* 0x000e6400080011ff */
[----:B-1----:R-:W-:Y:S05]  /*1d20*/  @!P0 BRA `(.L_x_32) ;  /* 0x0000007400208947 */ /* 0x002fea0003800000 */
.L_x_129:
[----:B------:R-:W2:Y:S01]  /*1d30*/  LDS.128 R4, [R4+0x130] ;  /* 0x0001300004047984 */ /* 0x000ea20000000c00 */
[----:B---3--:R-:W-:Y:S01]  /*1d40*/  ISETP.GE.AND P0, PT, R40, 0x1, PT ;  /* 0x000000012800780c */ /* 0x008fe20003f06270 */
[----:B-1----:R-:W-:Y:S01]  /*1d50*/  VIADD R2, R2, 0xb0 ;  /* 0x000000b002027836 */ /* 0x002fe20000000000 */
[----:B------:R-:W-:Y:S01]  /*1d60*/  @!PT LDS RZ, [RZ] ;  /* 0x00000000fffff984 */ /* 0x000fe20000000800 */
[----:B------:R-:W-:Y:S01]  /*1d70*/  @!PT LDS RZ, [RZ] ;  /* 0x00000000fffff984 */ /* 0x000fe20000000800 */
[----:B------:R-:W-:Y:S01]  /*1d80*/  @!PT LDS RZ, [RZ] ;  /* 0x00000000fffff984 */ /* 0x000fe20000000800 */
[----:B------:R-:W-:Y:S01]  /*1d90*/  @!PT LDS RZ, [RZ] ;  /* 0x00000000fffff984 */ /* 0x000fe20000000800 */
[----:B------:R1:W-:Y:S06]  /*1da0*/  MEMBAR.ALL.CTA ;  /* 0x0000000000007992 */ /* 0x0003ec0000008000 */
[----:B-1----:R-:W1:Y:S01]  /*1db0*/  FENCE.VIEW.ASYNC.S ;  /* 0x00000000000073c6 */ /* 0x002e620000000000 */
[----:B------:R-:W-:-:S04]  /*1dc0*/  PRMT R2, RZ, 0x654, R2 ;  /* 0x00000654ff027816 */ /* 0x000fc80000000002 */
[----:B-1----:R1:W-:Y:S01]  /*1dd0*/  SYNCS.ARRIVE.TRANS64.RED.A1T0 RZ, [R2+URZ], RZ ;  /* 0x000000ff02ff79a7 */ /* 0x0023e200081004ff */
[----:B--2---:R-:W-:-:S13]  /*1de0*/  LOP3.LUT P2, RZ, R6, 0x1, RZ, 0xc0, !PT ;  /* 0x0000000106ff7812 */ /* 0x004fda000784c0ff */
[----:B------:R-:W-:Y:S01]  /*1df0*/  @P2 SHF.R.U32.HI R3, RZ, 0x10, R5 ;  /* 0x00000010ff032819 */ /* 0x000fe20000011605 */
[----:B------:R-:W-:Y:S01]  /*1e00*/  VOTEU.ANY UP0, P2 ;  /* 0x0000000000ff7886 */ /* 0x000fe20001000100 */
[----:B------:R-:W-:Y:S02]  /*1e10*/  @P2 MOV R10, R4 ;  /* 0x00000004000a2202 */ /* 0x000fe40000000f00 */
[----:B------:R-:W-:Y:S02]  /*1e20*/  @P2 R2UR.BROADCAST UR8, R3 ;  /* 0x00000000030822ca */ /* 0x000fe400008e0000 */
[----:B------:R-:W-:-:S11]  /*1e30*/  @P2 LOP3.LUT R9, R5, 0xffff, RZ, 0xc0, !PT ;  /* 0x0000ffff05092812 */ /* 0x000fd600078ec0ff */
[----:B------:R-:W-:Y:S01]  /*1e40*/  @UP0 UMOV UR36, UR8 ;  /* 0x0000000800240c82 */ /* 0x000fe20008000000 */
[----:B-1----:R-:W-:Y:S05]  /*1e50*/  @!P0 BRA `(.L_x_33) ;  /* 0x0000000000b88947 */ /* 0x002fea0003800000 */
[----:B------:R-:W4:Y:S01]  /*1e60*/  LDC.64 R4, c[0x0][0xb18] ;  /* 0x0002c600ff047b82 */ /* 0x000f220000000a00 */
[----:B------:R-:W-:-:S07]  /*1e70*/  ISETP.NE.AND P3, PT, R40, 0x1, PT ;  /* 0x000000012800780c */ /* 0x000fce0003f65270 */
[----:B------:R-:W1:Y:S08]  /*1e80*/  LDC.64 R6, c[0x0][0xb10] ;  /* 0x0002c400ff067b82 */ /* 0x000e700000000a00 */
[----:B------:R-:W2:Y:S08]  /*1e90*/  LDC R14, c[0x0][0xb20] ;  /* 0x0002c800ff0e7b82 */ /* 0x000eb00000000800 */
[----:B------:R-:W3:Y:S01]  /*1ea0*/  LDC R15, c[0x0][0xb0c] ;  /* 0x0002c300ff0f7b82 */ /* 0x000ee20000000800 */
[----:B----4-:R-:W-:Y:S01]  /*1eb0*/  IMAD.HI.U32 R19, R0, R5, RZ ;  /* 0x0000000500137227 */ /* 0x010fe200078e00ff */
[----:B------:R-:W-:-:S03]  /*1ec0*/  ISETP.NE.AND P0, PT, R4, 0x1, PT ;  /* 0x000000010400780c */ /* 0x000fc60003f05270 */
[----:B------:R-:W-:-:S03]  /*1ed0*/  IMAD.HI.U32 R5, R9, R5, RZ ;  /* 0x0000000509057227 */ /* 0x000fc600078e00ff */
[----:B------:R-:W4:Y:S01]  /*1ee0*/  LDC.64 R2, c[0x0][0xb28] ;  /* 0x0002ca00ff027b82 */ /* 0x000f220000000a00 */
[----:B-1----:R-:W-:-:S04]  /*1ef0*/  IMAD.HI.U32 R20, R8, R6, RZ ;  /* 0x0000000608147227 */ /* 0x002fc800078e00ff */
[----:B------:R-:W-:Y:S01]  /*1f00*/  IMAD.HI.U32 R21, R10, R6, RZ ;  /* 0x000000060a157227 */ /* 0x000fe200078e00ff */
[----:B------:R-:W-:Y:S02]  /*1f10*/  SHF.R.U32.HI R20, RZ, R7, R20 ;  /* 0x00000007ff147219 */ /* 0x000fe40000011614 */
[-C--:B--2---:R-:W-:Y:S02]  /*1f20*/  SHF.R.U32.HI R19, RZ, R14.reuse, R19 ;  /* 0x0000000eff137219 */ /* 0x084fe40000011613 */
[----:B------:R-:W-:Y:S02]  /*1f30*/  SHF.R.U32.HI R5, RZ, R14, R5 ;  /* 0x0000000eff057219 */ /* 0x000fe40000011605 */
[----:B------:R-:W-:Y:S02]  /*1f40*/  SEL R19, R0, R19, !P0 ;  /* 0x0000001300137207 */ /* 0x000fe40004000000 */
[----:B------:R-:W-:Y:S02]  /*1f50*/  SHF.R.U32.HI R21, RZ, R7, R21 ;  /* 0x00000007ff157219 */ /* 0x000fe40000011615 */
[----:B---3--:R-:W-:-:S02]  /*1f60*/  ISETP.NE.AND P1, PT, R15, 0x1, PT ;  /* 0x000000010f00780c */ /* 0x008fc40003f25270 */
[----:B------:R-:W-:Y:S02]  /*1f70*/  SEL R5, R9, R5, !P0 ;  /* 0x0000000509057207 */ /* 0x000fe40004000000 */
[----:B------:R-:W-:Y:S02]  /*1f80*/  SEL R20, R8, R20, !P1 ;  /* 0x0000001408147207 */ /* 0x000fe40004800000 */
[----:B------:R-:W-:Y:S01]  /*1f90*/  SEL R21, R10, R21, !P1 ;  /* 0x000000150a157207 */ /* 0x000fe20004800000 */
[----:B----4-:R-:W-:-:S04]  /*1fa0*/  IMAD.HI.U32 R18, R19, R2, RZ ;  /* 0x0000000213127227 */ /* 0x010fc800078e00ff */
        /* <DEDUP_REMOVED lines=10> */
[----:B------:R-:W-:-:S04]  /*2050*/  @!P0 IMAD.HI.U32 R7, R21, R2, RZ ;  /* 0x0000000215078227 */ /* 0x000fc800078e00ff */
[----:B------:R-:W-:Y:S01]  /*2060*/  IMAD.MOV R2, RZ, RZ, -R6 ;  /* 0x000000ffff027224 */ /* 0x000fe200078e0a06 */
[----:B------:R-:W-:Y:S02]  /*2070*/  @!P0 SHF.R.U32.HI R3, RZ, R3, R7 ;  /* 0x00000003ff038219 */ /* 0x000fe40000011607 */
[----:B------:R-:W-:Y:S01]  /*2080*/  IADD3 R7, PT, PT, -R5, RZ, RZ ;  /* 0x000000ff05077210 */ /* 0x000fe20007ffe1ff */
[----:B------:R-:W-:Y:S01]  /*2090*/  IMAD R2, R40, R2, R5 ;  /* 0x0000000228027224 */ /* 0x000fe200078e0205 */
        /* <DEDUP_REMOVED lines=10> */
.L_x_33:
[----:B------:R-:W1:Y:S02]  /*2140*/  LDCU UR8, c[0x0][0xb30] ;  /* 0x00016600ff0877ac */ /* 0x000e640008000800 */
[----:B-1----:R-:W-:-:S09]  /*2150*/  UISETP.NE.AND UP0, UPT, UR8, 0x1, UPT ;  /* 0x000000010800788c */ /* 0x002fd2000bf05270 */
[----:B------:R-:W-:Y:S05]  /*2160*/  BRA.U UP0, `(.L_x_34) ;  /* 0x0000000100407547 */ /* 0x000fea000b800000 */
[----:B------:R-:W1:Y:S08]  /*2170*/  LDC.64 R4, c[0x0][0xb10] ;  /* 0x0002c400ff047b82 */ /* 0x000e700000000a00 */
[----:B------:R-:W2:Y:S08]  /*2180*/  LDC.64 R2, c[0x0][0xb18] ;  /* 0x0002c600ff027b82 */ /* 0x000eb00000000a00 */
[----:B------:R-:W3:Y:S08]  /*2190*/  LDC R6, c[0x0][0xb20] ;  /* 0x0002c800ff067b82 */ /* 0x000ef00000000800 */
[----:B------:R-:W4:Y:S01]  /*21a0*/  LDC R7, c[0x0][0xb0c] ;  /* 0x0002c300ff077b82 */ /* 0x000f220000000800 */
[----:B-1----:R-:W-:-:S05]  /*21b0*/  IMAD.HI.U32 R4, R10, R4, RZ ;  /* 0x000000040a047227 */ /* 0x002fca00078e00ff */
[----:B------:R-:W-:Y:S01]  /*21c0*/  SHF.R.U32.HI R4, RZ, R5, R4 ;  /* 0x00000005ff047219 */ /* 0x000fe20000011604 */
[----:B--2---:R-:W-:Y:S01]  /*21d0*/  IMAD.HI.U32 R3, R9, R3, RZ ;  /* 0x0000000309037227 */ /* 0x004fe200078e00ff */
[----:B------:R-:W-:-:S04]  /*21e0*/  ISETP.NE.AND P0, PT, R2, 0x1, PT ;  /* 0x000000010200780c */ /* 0x000fc80003f05270 */
[----:B---3--:R-:W-:-:S04]  /*21f0*/  SHF.R.U32.HI R3, RZ, R6, R3 ;  /* 0x00000006ff037219 */ /* 0x008fc80000011603 */
[----:B------:R-:W-:Y:S02]  /*2200*/  SEL R3, R9, R3, !P0 ;  /* 0x0000000309037207 */ /* 0x000fe40004000000 */
[----:B----4-:R-:W-:-:S04]  /*2210*/  ISETP.NE.AND P1, PT, R7, 0x1, PT ;  /* 0x000000010700780c */ /* 0x010fc80003f25270 */
[----:B------:R-:W-:-:S05]  /*2220*/  SEL R4, R10, R4, !P1 ;  /* 0x000000040a047207 */ /* 0x000fca0004800000 */
[----:B------:R-:W-:Y:S02]  /*2230*/  IMAD.IADD R5, R3, 0x1, -R4 ;  /* 0x0000000103057824 */ /* 0x000fe400078e0a04 */
[----:B------:R-:W-:Y:S02]  /*2240*/  IMAD.IADD R3, R4, 0x1, -R3 ;  /* 0x0000000104037824 */ /* 0x000fe400078e0a03 */
[----:B------:R-:W-:Y:S02]  /*2250*/  IMAD R10, R5, R7, R10 ;  /* 0x00000007050a7224 */ /* 0x000fe400078e020a */
[----:B------:R-:W-:-:S07]  /*2260*/  IMAD R9, R3, R2, R9 ;  /* 0x0000000203097224 */ /* 0x000fce00078e0209 */
.L_x_34:
[----:B------:R-:W-:Y:S01]  /*2270*/  VIADD R16, R16, 0x1 ;  /* 0x0000000110107836 */ /* 0x000fe20000000000 */
[----:B------:R-:W-:Y:S01]  /*2280*/  PLOP3.LUT P1, PT, PT, PT, PT, 0x80, 0x8 ;  /* 0x000000000008781c */ /* 0x000fe20003f2f070 */
[----:B------:R-:W-:Y:S02]  /*2290*/  IMAD.IADD R15, R10, 0x1, R95 ;  /* 0x000000010a0f7824 */ /* 0x000fe400078e025f */
[----:B------:R-:W-:Y:S01]  /*22a0*/  IMAD.IADD R14, R9, 0x1, R94 ;  /* 0x00000001090e7824 */ /* 0x000fe200078e025e */
[----:B------:R-:W-:-:S04]  /*22b0*/  ISETP.NE.AND P0, PT, R16, 0x2, PT ;  /* 0x000000021000780c */ /* 0x000fc80003f05270 */
[----:B------:R-:W-:Y:S02]  /*22c0*/  SEL R2, RZ, 0x1, P0 ;  /* 0x00000001ff027807 */ /* 0x000fe40000000000 */
[----:B------:R-:W-:Y:S02]  /*22d0*/  SEL R16, R16, RZ, P0 ;  /* 0x000000ff10107207 */ /* 0x000fe40000000000 */
[----:B------:R-:W-:Y:S01]  /*22e0*/  LOP3.LUT R13, R13, R2, RZ, 0x3c, !PT ;  /* 0x000000020d0d7212 */ /* 0x000fe200078e3cff */
[----:B------:R-:W-:Y:S06]  /*22f0*/  @P2 BRA `(.L_x_35) ;  /* 0xfffffff000982947 */ /* 0x000fec000383ffff */
[----:B------:R-:W-:Y:S01]  /*2300*/  UIADD3 UR4, UPT, UPT, UR4, 0x28, URZ ;  /* 0x0000002804047890 */ /* 0x000fe2000fffe0ff */
[----:B------:R-:W-:-:S03]  /*2310*/  SHF.L.U32 R2, R17, 0x1f, RZ ;  /* 0x0000001f11027819 */ /* 0x000fc600000006ff */
[----:B------:R-:W-:-:S09]  /*2320*/  ULEA UR5, UR6, UR4, 0x3 ;  /* 0x0000000406057291 */ /* 0x000fd2000f8e18ff */
[----:B------:R-:W1:Y:S02]  /*2330*/  SYNCS.PHASECHK.TRANS64.TRYWAIT P0, [UR5], R2 ;  /* 0x00000002ff0075a7 */ /* 0x000e640008001105 */
[----:B-1----:R-:W-:Y:S05]  /*2340*/  @!P0 BRA `(.L_x_36) ;  /* 0x0000006c00ac8947 */ /* 0x002fea0003800000 */
.L_x_131:
[----:B------:R-:W-:-:S04]  /*2350*/  UIADD3 UR6, UPT, UPT, UR6, 0x1, URZ ;  /* 0x0000000106067890 */ /* 0x000fc8000fffe0ff */
[----:B------:R-:W-:-:S04]  /*2360*/  UISETP.NE.AND UP0, UPT, UR6, 0x5, UPT ;  /* 0x000000050600788c */ /* 0x000fc8000bf05270 */
[----:B------:R-:W-:Y:S02]  /*2370*/  USEL UR7, URZ, 0x1, UP0 ;  /* 0x00000001ff077887 */ /* 0x000fe40008000000 */
[----:B------:R-:W-:-:S04]  /*2380*/  USEL UR6, UR6, URZ, UP0 ;  /* 0x000000ff06067287 */ /* 0x000fc80008000000 */
[----:B------:R-:W-:Y:S01]  /*2390*/  ULEA UR5, UR6, UR4, 0x3 ;  /* 0x0000000406057291 */ /* 0x000fe2000f8e18ff */
[----:B-1----:R-:W-:-:S04]  /*23a0*/  LOP3.LUT R2, R17, UR7, RZ, 0x3c, !PT ;  /* 0x0000000711027c12 */ /* 0x002fc8000f8e3cff */
[----:B------:R-:W-:-:S04]  /*23b0*/  SHF.L.U32 R3, R2, 0x1f, RZ ;  /* 0x0000001f02037819 */ /* 0x000fc800000006ff */
[----:B------:R-:W1:Y:S02]  /*23c0*/  SYNCS.PHASECHK.TRANS64.TRYWAIT P0, [UR5], R3 ;  /* 0x00000003ff0075a7 */ /* 0x000e640008001105 */
[----:B-1----:R-:W-:Y:S05]  /*23d0*/  @!P0 BRA `(.L_x_37) ;  /* 0x0000006c00a08947 */ /* 0x002fea0003800000 */
.L_x_133:
[----:B------:R-:W-:-:S04]  /*23e0*/  UIADD3 UR6, UPT, UPT, UR6, 0x1, URZ ;  /* 0x0000000106067890 */ /* 0x000fc8000fffe0ff */
[----:B------:R-:W-:-:S04]  /*23f0*/  UISETP.NE.AND UP0, UPT, UR6, 0x5, UPT ;  /* 0x000000050600788c */ /* 0x000fc8000bf05270 */
[----:B------:R-:W-:Y:S02]  /*2400*/  USEL UR7, URZ, 0x1, UP0 ;  /* 0x00000001ff077887 */ /* 0x000fe40008000000 */
[----:B------:R-:W-:-:S04]  /*2410*/  USEL UR6, UR6, URZ, UP0 ;  /* 0x000000ff06067287 */ /* 0x000fc80008000000 */
[----:B------:R-:W-:Y:S01]  /*2420*/  ULEA UR5, UR6, UR4, 0x3 ;  /* 0x0000000406057291 */ /* 0x000fe2000f8e18ff */
[----:B------:R-:W-:-:S04]  /*2430*/  LOP3.LUT R2, R2, UR7, RZ, 0x3c, !PT ;  /* 0x0000000702027c12 */ /* 0x000fc8000f8e3cff */
[----:B-1----:R-:W-:-:S04]  /*2440*/  SHF.L.U32 R3, R2, 0x1f, RZ ;  /* 0x0000001f02037819 */ /* 0x002fc800000006ff */
[----:B------:R-:W1:Y:S02]  /*2450*/  SYNCS.PHASECHK.TRANS64.TRYWAIT P0, [UR5], R3 ;  /* 0x00000003ff0075a7 */ /* 0x000e640008001105 */
[----:B-1----:R-:W-:Y:S05]  /*2460*/  @!P0 BRA `(.L_x_38) ;  /* 0x0000006c00948947 */ /* 0x002fea0003800000 */
.L_x_135:
        /* <DEDUP_REMOVED lines=9> */
.L_x_137:
[----:B------:R-:W-:-:S04]  /*2500*/  UIADD3 UR6, UPT, UPT, UR6, 0x1, URZ ;  /* 0x0000000106067890 */ /* 0x000fc8000fffe0ff */
[----:B------:R-:W-:-:S04]  /*2510*/  UISETP.NE.AND UP0, UPT, UR6, 0x5, UPT ;  /* 0x000000050600788c */ /* 0x000fc8000bf05270 */
[----:B------:R-:W-:Y:S02]  /*2520*/  USEL UR5, URZ, 0x1, UP0 ;  /* 0x00000001ff057887 */ /* 0x000fe40008000000 */
[----:B------:R-:W-:-:S04]  /*2530*/  USEL UR6, UR6, URZ, UP0 ;  /* 0x000000ff06067287 */ /* 0x000fc80008000000 */
[----:B------:R-:W-:Y:S01]  /*2540*/  ULEA UR6, UR6, UR4, 0x3 ;  /* 0x0000000406067291 */ /* 0x000fe2000f8e18ff */
[----:B------:R-:W-:-:S04]  /*2550*/  LOP3.LUT R2, R2, UR5, RZ, 0x3c, !PT ;  /* 0x0000000502027c12 */ /* 0x000fc8000f8e3cff */
[----:B------:R-:W-:Y:S01]  /*2560*/  SHF.L.U32 R2, R2, 0x1f, RZ ;  /* 0x0000001f02027819 */ /* 0x000fe200000006ff */
[----:B-1--4-:R-:W-:-:S07]  /*2570*/  IMAD.U32 R0, RZ, RZ, UR6 ;  /* 0x00000006ff007e24 */ /* 0x012fce000f8e00ff */
.L_x_40:
[----:B-1----:R1:W2:Y:S02]  /*2580*/  SYNCS.PHASECHK.TRANS64.TRYWAIT P0, [R0+URZ], R2 ;  /* 0x00000002000075a7 */ /* 0x0022a400080011ff */
[----:B--2---:R-:W-:Y:S05]  /*2590*/  @!P0 NANOSLEEP.SYNCS 0x989680 ;  /* 0x009896800000895d */ /* 0x004fea0003900000 */
[----:B------:R-:W2:Y:S02]  /*25a0*/  @!P0 SYNCS.PHASECHK.TRANS64 P0, [R0+URZ], R2 ;  /* 0x00000002000085a7 */ /* 0x000ea400080010ff */
[----:B--2---:R-:W-:Y:S05]  /*25b0*/  @P0 EXIT ;  /* 0x000000000000094d */ /* 0x004fea0003800000 */
[----:B------:R-:W-:Y:S05]  /*25c0*/  BRA `(.L_x_40) ;  /* 0xfffffffc00ec7947 */ /* 0x000fea000383ffff */
.L_x_17:
[----:B------:R-:W-:-:S04]  /*25d0*/  UISETP.NE.AND UP1, UPT, UR37, URZ, UPT ;  /* 0x000000ff2500728c */ /* 0x000fc8000bf25270 */
[----:B------:R-:W-:-:S09]  /*25e0*/  UISETP.NE.OR UP1, UPT, UR8, 0x1, UP1 ;  /* 0x000000010800788c */ /* 0x000fd20008f25670 */
[----:B------:R-:W-:Y:S05]  /*25f0*/  BRA.U UP1, `(.L_x_41) ;  /* 0x0000000501487547 */ /* 0x000fea000b800000 */
[----:B------:R-:W-:Y:S01]  /*2600*/  ISETP.NE.AND P2, PT, R2, RZ, PT ;  /* 0x000000ff0200720c */ /* 0x000fe20003f45270 */
[----:B------:R-:W-:Y:S01]  /*2610*/  IMAD.MOV.U32 R12, RZ, RZ, 0x1 ;  /* 0x00000001ff0c7424 */ /* 0x000fe200078e00ff */
[----:B------:R-:W-:Y:S02]  /*2620*/  CS2R R10, SRZ ;  /* 0x00000000000a7805 */ /* 0x000fe4000001ff00 */
[----:B------:R-:W-:Y:S01]  /*2630*/  CS2R R8, SRZ ;  /* 0x0000000000087805 */ /* 0x000fe2000001ff00 */
[----:B------:R-:W-:Y:S01]  /*2640*/  UMOV UR4, 0x400 ;  /* 0x0000040000047882 */ /* 0x000fe20000000000 */
[----:B------:R-:W-:Y:S01]  /*2650*/  UMOV UR6, URZ ;  /* 0x000000ff00067c82 */ /* 0x000fe20008000000 */
[----:B------:R-:W-:-:S12]  /*2660*/  ULEA UR37, UR37, UR4, 0x18 ;  /* 0x0000000425257291 */ /* 0x000fd8000f8ec0ff */
.L_x_45:
[----:B------:R-:W-:Y:S02]  /*2670*/  LEA R0, R8, UR37, 0x3 ;  /* 0x0000002508007c11 */ /* 0x000fe4000f8e18ff */
[----:B------:R-:W-:-:S03]  /*2680*/  SHF.L.U32 R4, R9, 0x1f, RZ ;  /* 0x0000001f09047819 */ /* 0x000fc600000006ff */
[----:B------:R-:W-:Y:S01]  /*2690*/  VIADD R5, R0, 0x110 ;  /* 0x0000011000057836 */ /* 0x000fe20000000000 */
[----:B------:R-:W1:Y:S02]  /*26a0*/  SYNCS.PHASECHK.TRANS64.TRYWAIT P0, [R0+URZ+0x100], R4 ;  /* 0x00010004000075a7 */ /* 0x000e6400080011ff */
[----:B-1----:R-:W-:Y:S05]  /*26b0*/  @!P0 BRA `(.L_x_42) ;  /* 0x0000006c00308947 */ /* 0x002fea0003800000 */
.L_x_138:
[----:B------:R-:W-:Y:S01]  /*26c0*/  ULEA UR5, UR6, UR37, 0x3 ;  /* 0x0000002506057291 */ /* 0x000fe2000f8e18ff */
[----:B-1----:R-:W-:Y:S01]  /*26d0*/  PRMT R0, RZ, 0x654, R5 ;  /* 0x00000654ff007816 */ /* 0x002fe20000000005 */
[----:B------:R-:W-:Y:S01]  /*26e0*/  @!P2 IMAD.MOV.U32 R4, RZ, RZ, 0x10 ;  /* 0x00000010ff04a424 */ /* 0x000fe200078e00ff */
[----:B------:R-:W-:Y:S01]  /*26f0*/  SHF.L.U32 R5, R12, 0x1f, RZ ;  /* 0x0000001f0c057819 */ /* 0x000fe200000006ff */
[----:B------:R-:W-:Y:S01]  /*2700*/  UIADD3 UR4, UPT, UPT, UR5, 0xa0, URZ ;  /* 0x000000a005047890 */ /* 0x000fe2000fffe0ff */
[----:B------:R1:W-:Y:S05]  /*2710*/  SYNCS.ARRIVE.TRANS64.RED.A1T0 RZ, [R0+URZ], RZ ;  /* 0x000000ff00ff79a7 */ /* 0x0003ea00081004ff */
[----:B------:R-:W-:Y:S01]  /*2720*/  IMAD.U32 R6, RZ, RZ, UR4 ;  /* 0x00000004ff067e24 */ /* 0x000fe2000f8e00ff */
[----:B------:R-:W2:Y:S04]  /*2730*/  SYNCS.PHASECHK.TRANS64.TRYWAIT P0, [UR5+0xb0], R5 ;  /* 0x0000b005ff0075a7 */ /* 0x000ea80008001105 */
[----:B------:R-:W-:Y:S01]  /*2740*/  PRMT R6, R2, 0x654, R6 ;  /* 0x0000065402067816 */ /* 0x000fe20000000006 */
[----:B-12---:R-:W-:Y:S06]  /*2750*/  @!P0 BRA `(.L_x_43) ;  /* 0x0000006c001c8947 */ /* 0x006fec0003800000 */
.L_x_140:
[----:B------:R-:W-:Y:S01]  /*2760*/  ULEA UR4, UR6, UR37, 0x4 ;  /* 0x0000002506047291 */ /* 0x000fe2000f8e20ff */
[----:B------:R-:W-:Y:S01]  /*2770*/  SEL R3, R6, R3, !P2 ;  /* 0x0000000306037207 */ /* 0x000fe20005000000 */
[----:B------:R-:W-:Y:S01]  /*2780*/  UIADD3 UR5, UPT, UPT, UR5, 0xa0, URZ ;  /* 0x000000a005057890 */ /* 0x000fe2000fffe0ff */
[----:B-1----:R-:W-:Y:S01]  /*2790*/  LEA R0, R11, UR37, 0x3 ;  /* 0x000000250b007c11 */ /* 0x002fe2000f8e18ff */
[----:B------:R-:W-:Y:S01]  /*27a0*/  UIADD3 UR4, UPT, UPT, UR4, 0x130, URZ ;  /* 0x0000013004047890 */ /* 0x000fe2000fffe0ff */
[----:B------:R1:W-:Y:S01]  /*27b0*/  @!P2 SYNCS.ARRIVE.TRANS64.RED RZ, [R3+URZ], R4 ;  /* 0x0000000403ffa9a7 */ /* 0x0003e200080004ff */
[----:B------:R-:W-:Y:S01]  /*27c0*/  UIADD3 UR6, UPT, UPT, UR6, 0x1, URZ ;  /* 0x0000000106067890 */ /* 0x000fe2000fffe0ff */
[----:B------:R-:W-:-:S03]  /*27d0*/  VIADD R8, R8, 0x1 ;  /* 0x0000000108087836 */ /* 0x000fc60000000000 */
[----:B------:R-:W-:Y:S02]  /*27e0*/  UISETP.NE.AND UP0, UPT, UR6, 0x2, UPT ;  /* 0x000000020600788c */ /* 0x000fe4000bf05270 */
[----:B------:R-:W-:Y:S01]  /*27f0*/  ISETP.NE.AND P0, PT, R8, 0x2, PT ;  /* 0x000000020800780c */ /* 0x000fe20003f05270 */
[----:B------:R-:W-:Y:S06]  /*2800*/  UGETNEXTWORKID.BROADCAST [UR4], [UR5] ;  /* 0x00000000040073ca */ /* 0x000fec0008000100 */
[----:B------:R-:W-:Y:S02]  /*2810*/  USEL UR4, URZ, 0x1, UP0 ;  /* 0x00000001ff047887 */ /* 0x000fe40008000000 */
[----:B------:R-:W-:-:S04]  /*2820*/  USEL UR6, UR6, URZ, UP0 ;  /* 0x000000ff06067287 */ /* 0x000fc80008000000 */
[----:B------:R-:W-:Y:S02]  /*2830*/  LOP3.LUT R12, R12, UR4, RZ, 0x3c, !PT ;  /* 0x000000040c0c7c12 */ /* 0x000fe4000f8e3cff */
[----:B-1----:R-:W-:-:S04]  /*2840*/  SHF.L.U32 R4, R10, 0x1f, RZ ;  /* 0x0000001f0a047819 */ /* 0x002fc800000006ff */
[----:B------:R-:W1:Y:S02]  /*2850*/  SYNCS.PHASECHK.TRANS64.TRYWAIT P1, [R0+URZ+0xa0], R4 ;  /* 0x0000a004000075a7 */ /* 0x000e6400080211ff */
[----:B-1----:R-:W-:Y:S05]  /*2860*/  @!P1 BRA `(.L_x_44) ;  /* 0x0000006800f09947 */ /* 0x002fea0003800000 */
.L_x_141:
[C---:B-1----:R-:W-:Y:S01]  /*2870*/  LEA R4, R11.reuse, UR37, 0x4 ;  /* 0x000000250b047c11 */ /* 0x042fe2000f8e20ff */
[----:B------:R-:W-:Y:S01]  /*2880*/  VIADD R0, R0, 0xb0 ;  /* 0x000000b000007836 */ /* 0x000fe20000000000 */
[----:B------:R-:W-:Y:S01]  /*2890*/  SEL R8, R8, RZ, P0 ;  /* 0x000000ff08087207 */ /* 0x000fe20000000000 */
[----:B------:R-:W-:-:S03]  /*28a0*/  VIADD R11, R11, 0x1 ;  /* 0x000000010b0b7836 */ /* 0x000fc60000000000 */
[----:B------:R-:W1:Y:S01]  /*28b0*/  LDS.128 R4, [R4+0x130] ;  /* 0x0001300004047984 */ /* 0x000e620000000c00 */
[----:B------:R-:W-:Y:S02]  /*28c0*/  PRMT R0, RZ, 0x654, R0 ;  /* 0x00000654ff007816 */ /* 0x000fe40000000000 */
[C---:B------:R-:W-:Y:S01]  /*28d0*/  ISETP.NE.AND P1, PT, R11.reuse, 0x2, PT ;  /* 0x000000020b00780c */ /* 0x040fe20003f25270 */
[----:B------:R-:W-:Y:S01]  /*28e0*/  @!PT LDS RZ, [RZ] ;  /* 0x00000000fffff984 */ /* 0x000fe20000000800 */
[----:B------:R-:W-:Y:S01]  /*28f0*/  @!PT LDS RZ, [RZ] ;  /* 0x00000000fffff984 */ /* 0x000fe20000000800 */
[----:B------:R-:W-:Y:S01]  /*2900*/  @!PT LDS RZ, [RZ] ;  /* 0x00000000fffff984 */ /* 0x000fe20000000800 */
[----:B------:R-:W-:Y:S01]  /*2910*/  @!PT LDS RZ, [RZ] ;  /* 0x00000000fffff984 */ /* 0x000fe20000000800 */
[----:B------:R2:W-:Y:S06]  /*2920*/  MEMBAR.ALL.CTA ;  /* 0x0000000000007992 */ /* 0x0005ec0000008000 */
[----:B--2---:R-:W2:Y:S01]  /*2930*/  FENCE.VIEW.ASYNC.S ;  /* 0x00000000000073c6 */ /* 0x004ea20000000000 */
[----:B------:R-:W-:Y:S01]  /*2940*/  SEL R11, R11, RZ, P1 ;  /* 0x000000ff0b0b7207 */ /* 0x000fe20000800000 */
[----:B--2---:R2:W-:Y:S01]  /*2950*/  SYNCS.ARRIVE.TRANS64.RED.A1T0 RZ, [R0+URZ], RZ ;  /* 0x000000ff00ff79a7 */ /* 0x0045e200081004ff */
[----:B-1----:R-:W-:-:S02]  /*2960*/  LOP3.LUT P3, RZ, R6, 0x1, RZ, 0xc0, !PT ;  /* 0x0000000106ff7812 */ /* 0x002fc4000786c0ff */
[----:B------:R-:W-:-:S04]  /*2970*/  SEL R4, RZ, 0x1, P1 ;  /* 0x00000001ff047807 */ /* 0x000fc80000800000 */
[----:B------:R-:W-:Y:S02]  /*2980*/  LOP3.LUT R10, R10, R4, RZ, 0x3c, !PT ;  /* 0x000000040a0a7212 */ /* 0x000fe400078e3cff */
[----:B--2---:R-:W-:-:S04]  /*2990*/  SEL R0, RZ, 0x1, P0 ;  /* 0x00000001ff007807 */ /* 0x004fc80000000000 */
[----:B------:R-:W-:Y:S01]  /*29a0*/  LOP3.LUT R9, R9, R0, RZ, 0x3c, !PT ;  /* 0x0000000009097212 */ /* 0x000fe200078e3cff */
[----:B------:R-:W-:Y:S06]  /*29b0*/  @P3 BRA `(.L_x_45) ;  /* 0xfffffffc002c3947 */ /* 0x000fec000383ffff */
[----:B------:R-:W-:Y:S01]  /*29c0*/  ULEA UR5, UR6, UR37, 0x3 ;  /* 0x0000002506057291 */ /* 0x000fe2000f8e18ff */
[----:B------:R-:W-:-:S08]  /*29d0*/  SHF.L.U32 R2, R12, 0x1f, RZ ;  /* 0x0000001f0c027819 */ /* 0x000fd000000006ff */
[----:B------:R-:W1:Y:S02]  /*29e0*/  SYNCS.PHASECHK.TRANS64 P0, [UR5+0xb0], R2 ;  /* 0x0000b002ff0075a7 */ /* 0x000e640008001005 */
[----:B-1----:R-:W-:Y:S05]  /*29f0*/  @P0 BRA `(.L_x_46) ;  /* 0x0000000000080947 */ /* 0x002fea0003800000 */
[----:B------:R-:W1:Y:S02]  /*2a00*/  SYNCS.PHASECHK.TRANS64.TRYWAIT P0, [UR5+0xb0], R2 ;  /* 0x0000b002ff0075a7 */ /* 0x000e640008001105 */
[----:B-1----:R-:W-:Y:S05]  /*2a10*/  @!P0 BRA `(.L_x_47) ;  /* 0x0000006800988947 */ /* 0x002fea0003800000 */
.L_x_46:
[----:B------:R-:W-:-:S04]  /*2a20*/  UIADD3 UR4, UPT, UPT, UR6, 0x1, URZ ;  /* 0x0000000106047890 */ /* 0x000fc8000fffe0ff */
[----:B------:R-:W-:-:S04]  /*2a30*/  UISETP.NE.AND UP0, UPT, UR4, 0x2, UPT ;  /* 0x000000020400788c */ /* 0x000fc8000bf05270 */
[----:B------:R-:W-:Y:S02]  /*2a40*/  USEL UR7, URZ, 0x1, UP0 ;  /* 0x00000001ff077887 */ /* 0x000fe40008000000 */
[----:B------:R-:W-:-:S04]  /*2a50*/  USEL UR4, UR4, URZ, UP0 ;  /* 0x000000ff04047287 */ /* 0x000fc80008000000 */
[----:B------:R-:W-:Y:S01]  /*2a60*/  ULEA UR4, UR4, UR37, 0x3 ;  /* 0x0000002504047291 */ /* 0x000fe2000f8e18ff */
[----:B-1----:R-:W-:-:S04]  /*2a70*/  LOP3.LUT R2, R12, UR7, RZ, 0x3c, !PT ;  /* 0x000000070c027c12 */ /* 0x002fc8000f8e3cff */
[----:B------:R-:W-:-:S04]  /*2a80*/  SHF.L.U32 R0, R2, 0x1f, RZ ;  /* 0x0000001f02007819 */ /* 0x000fc800000006ff */
[----:B------:R-:W1:Y:S02]  /*2a90*/  SYNCS.PHASECHK.TRANS64 P0, [UR4+0xb0], R0 ;  /* 0x0000b000ff0075a7 */ /* 0x000e640008001004 */
[----:B-1----:R-:W-:Y:S05]  /*2aa0*/  @P0 EXIT ;  /* 0x000000000000094d */ /* 0x002fea0003800000 */
[----:B------:R-:W-:Y:S02]  /*2ab0*/  SHF.L.U32 R2, R2, 0x1f, RZ ;  /* 0x0000001f02027819 */ /* 0x000fe400000006ff */
[----:B------:R-:W-:-:S07]  /*2ac0*/  MOV R0, UR4 ;  /* 0x0000000400007c02 */ /* 0x000fce0008000f00 */
.L_x_48:
[----:B-1----:R1:W2:Y:S02]  /*2ad0*/  SYNCS.PHASECHK.TRANS64.TRYWAIT P0, [R0+URZ+0xb0], R2 ;  /* 0x0000b002000075a7 */ /* 0x0022a400080011ff */
[----:B--2---:R-:W-:Y:S05]  /*2ae0*/  @!P0 NANOSLEEP.SYNCS 0x989680 ;  /* 0x009896800000895d */ /* 0x004fea0003900000 */
[----:B------:R-:W2:Y:S02]  /*2af0*/  @!P0 SYNCS.PHASECHK.TRANS64 P0, [R0+URZ+0xb0], R2 ;  /* 0x0000b002000085a7 */ /* 0x000ea400080010ff */
[----:B--2---:R-:W-:Y:S05]  /*2b00*/  @P0 EXIT ;  /* 0x000000000000094d */ /* 0x004fea0003800000 */
[----:B------:R-:W-:Y:S05]  /*2b10*/  BRA `(.L_x_48) ;  /* 0xfffffffc00ec7947 */ /* 0x000fea000383ffff */
.L_x_41:
[----:B------:R-:W-:-:S09]  /*2b20*/  UISETP.NE.AND UP1, UPT, UR8, URZ, UPT ;  /* 0x000000ff0800728c */ /* 0x000fd2000bf25270 */
[----:B------:R-:W-:Y:S05]  /*2b30*/  BRA.U UP1, `(.L_x_49) ;  /* 0x0000000d01cc7547 */ /* 0x000fea000b800000 */
[----:B------:R-:W-:Y:S01]  /*2b40*/  UMOV UR4, 0x40 ;  /* 0x0000004000047882 */ /* 0x000fe20000000000 */
[----:B------:R-:W-:Y:S01]  /*2b50*/  NOP ;  /* 0x0000000000007918 */ /* 0x000fe20000000000 */
[----:B------:R-:W-:Y:S01]  /*2b60*/  ULEA UR4, UR37, UR4, 0x18 ;  /* 0x0000000425047291 */ /* 0x000fe2000f8ec0ff */
[----:B------:R-:W-:Y:S02]  /*2b70*/  UMOV UR5, 0x400 ;  /* 0x0000040000057882 */ /* 0x000fe40000000000 */
[----:B------:R-:W-:-:S06]  /*2b80*/  ULEA UR37, UR37, UR5, 0x18 ;  /* 0x0000000525257291 */ /* 0x000fcc000f8ec0ff */
[----:B------:R-:W1:Y:S02]  /*2b90*/  LDS.U8 R0, [UR4+0x1c] ;  /* 0x00001c04ff007984 */ /* 0x000e640008000000 */
[----:B-1----:R-:W-:-:S13]  /*2ba0*/  ISETP.NE.AND P0, PT, R0, RZ, PT ;  /* 0x000000ff0000720c */ /* 0x002fda0003f05270 */
[----:B------:R-:W-:Y:S05]  /*2bb0*/  @P0 BRA `(.L_x_50) ;  /* 0x0000000000580947 */ /* 0x000fea0003800000 */
[----:B------:R-:W-:-:S13]  /*2bc0*/  ELECT P0, URZ, PT ;  /* 0x0000000000ff782f */ /* 0x000fda0003800000 */
[----:B------:R-:W-:Y:S05]  /*2bd0*/  @!P0 BRA `(.L_x_51) ;  /* 0x0000000000608947 */ /* 0x000fea0003800000 */
[----:B------:R-:W-:Y:S01]  /*2be0*/  UMOV UR5, 0x10 ;  /* 0x0000001000057882 */ /* 0x000fe20000000000 */
[----:B------:R-:W-:Y:S01]  /*2bf0*/  HFMA2 R0, -RZ, RZ, 0, 5.9604644775390625e-08 ;  /* 0x00000001ff007431 */ /* 0x000fe200000001ff */
[----:B------:R-:W-:-:S03]  /*2c00*/  MOV R2, 0xffff ;  /* 0x0000ffff00027802 */ /* 0x000fc60000000f00 */
[----:B------:R-:W-:Y:S04]  /*2c10*/  DEPBAR.LE SB1, 0x36 ;  /* 0x00009d800000791a */ /* 0x000fe80000000000 */
[----:B------:R-:W1:Y:S02]  /*2c20*/  UTCATOMSWS.FIND_AND_SET.ALIGN UP0, UR5, UR5 ;  /* 0x00000005000575e3 */ /* 0x000e640008000800 */
[----:B-1----:R-:W-:Y:S01]  /*2c30*/  MOV R3, UR5 ;  /* 0x0000000500037c02 */ /* 0x002fe20008000f00 */
[----:B------:R-:W-:Y:S06]  /*2c40*/  BRA.U UP0, `(.L_x_52) ;  /* 0x0000000100187547 */ /* 0x000fec000b800000 */
.L_x_53:
[----:B------:R-:W-:Y:S05]  /*2c50*/  NANOSLEEP 0x64 ;  /* 0x000000640000795d */ /* 0x000fea0003800000 */
[----:B------:R-:W-:-:S05]  /*2c60*/  UMOV UR5, 0x10 ;  /* 0x0000001000057882 */ /* 0x000fca0000000000 */
[----:B------:R-:W-:Y:S04]  /*2c70*/  DEPBAR.LE SB1, 0x36 ;  /* 0x00009d800000791a */ /* 0x000fe80000000000 */
[----:B------:R-:W1:Y:S02]  /*2c80*/  UTCATOMSWS.FIND_AND_SET.ALIGN UP0, UR5, UR5 ;  /* 0x00000005000575e3 */ /* 0x000e640008000800 */
[----:B-1----:R-:W-:Y:S01]  /*2c90*/  MOV R3, UR5 ;  /* 0x0000000500037c02 */ /* 0x002fe20008000f00 */
[----:B------:R-:W-:Y:S05]  /*2ca0*/  BRA.U !UP0, `(.L_x_53) ;  /* 0xfffffffd08e87547 */ /* 0x000fea000b83ffff */
.L_x_52:
[-C--:B------:R-:W-:Y:S02]  /*2cb0*/  SHF.L.U32 R2, R2, R3.reuse, RZ ;  /* 0x0000000302027219 */ /* 0x080fe400000006ff */
[----:B------:R-:W-:Y:S01]  /*2cc0*/  SHF.L.U32 R0, R0, R3, RZ ;  /* 0x0000000300007219 */ /* 0x000fe200000006ff */
[----:B------:R-:W-:Y:S02]  /*2cd0*/  IMAD.SHL.U32 R3, R3, 0x20, RZ ;  /* 0x0000002003037824 */ /* 0x000fe400078e00ff */
[----:B------:R1:W-:Y:S04]  /*2ce0*/  ATOMS.OR RZ, [UR4+0x14], R2 ;  /* 0x00001402ffff798c */ /* 0x0003e8000b000004 */
[----:B------:R1:W-:Y:S04]  /*2cf0*/  ATOMS.OR RZ, [UR4+0x18], R0 ;  /* 0x00001800ffff798c */ /* 0x0003e8000b000004 */
[----:B------:R1:W-:Y:S01]  /*2d00*/  STS [UR37+0x150], R3 ;  /* 0x00015003ff007988 */ /* 0x0003e20008000825 */
[----:B------:R-:W-:Y:S05]  /*2d10*/  BRA `(.L_x_51) ;  /* 0x0000000000107947 */ /* 0x000fea0003800000 */
.L_x_50:
[----:B------:R-:W-:Y:S02]  /*2d20*/  MOV R0, 0xffffffff ;  /* 0xffffffff00007802 */ /* 0x000fe40000000f00 */
[----:B------:R-:W-:-:S03]  /*2d30*/  MOV R2, 0x2d60 ;  /* 0x00002d6000027802 */ /* 0x000fc60000000f00 */
[----:B------:R1:W-:Y:S04]  /*2d40*/  STS [UR37+0x150], R0 ;  /* 0x00015000ff007988 */ /* 0x0003e80008000825 */
[----:B-1-3-5:R-:W-:Y:S05]  /*2d50*/  CALL.REL.NOINC `($__internal_1_$__cuda_sm10x_tcgen05_guardrail_trap_phase_invalid_during_alloc) ;  /* 0x0000006c00dc7944 */ /* 0x02afea0003c00000 */
.L_x_51:
[----:B------:R-:W-:Y:S05]  /*2d60*/  WARPSYNC.ALL ;  /* 0x0000000000007948 */ /* 0x000fea0003800000 */
[----:B------:R-:W2:Y:S01]  /*2d70*/  S2UR UR5, SR_CgaCtaId ;  /* 0x00000000000579c3 */ /* 0x000ea20000008800 */
[----:B------:R-:W-:Y:S01]  /*2d80*/  UMOV UR4, 0x400 ;  /* 0x0000040000047882 */ /* 0x000fe20000000000 */
[----:B------:R-:W-:-:S06]  /*2d90*/  NOP ;  /* 0x0000000000007918 */ /* 0x000fcc0000000000 */
[----:B------:R-:W-:Y:S06]  /*2da0*/  BAR.ARV 0x6, 0xa0 ;  /* 0x0182800000007b1d */ /* 0x000fec0000002000 */
[----:B------:R-:W4:Y:S01]  /*2db0*/  LDCU UR7, c[0x0][0x38c] ;  /* 0x00007180ff0777ac */ /* 0x000f220008000800 */
[----:B------:R-:W-:Y:S01]  /*2dc0*/  IMAD.MOV.U32 R11, RZ, RZ, 0x1 ;  /* 0x00000001ff0b7424 */ /* 0x000fe200078e00ff */
[----:B------:R-:W-:Y:S01]  /*2dd0*/  CS2R R8, SRZ ;  /* 0x0000000000087805 */ /* 0x000fe2000001ff00 */
[----:B------:R-:W-:Y:S01]  /*2de0*/  IMAD.MOV.U32 R10, RZ, RZ, RZ ;  /* 0x000000ffff0a7224 */ /* 0x000fe200078e00ff */
[----:B------:R-:W3:Y:S01]  /*2df0*/  LDCU UR6, c[0x0][0x38c] ;  /* 0x00007180ff0677ac */ /* 0x000ee20008000800 */
[----:B------:R-:W-:Y:S01]  /*2e00*/  UMOV UR15, URZ ;  /* 0x000000ff000f7c82 */ /* 0x000fe20008000000 */
[----:B------:R-:W-:Y:S01]  /*2e10*/  UMOV UR14, URZ ;  /* 0x000000ff000e7c82 */ /* 0x000fe20008000000 */
[----:B--2---:R-:W-:Y:S01]  /*2e20*/  ULEA UR5, UR5, UR4, 0x18 ;  /* 0x0000000405057291 */ /* 0x004fe2000f8ec0ff */
[----:B------:R-:W-:Y:S01]  /*2e30*/  UMOV UR24, 0x0 ;  /* 0x0000000000187882 */ /* 0x000fe20000000000 */
[----:B------:R-:W-:-:S02]  /*2e40*/  UMOV UR25, 0x4400490 ;  /* 0x0440049000197882 */ /* 0x000fc40000000000 */
[----:B------:R-:W-:Y:S02]  /*2e50*/  UIADD3 UR10, UPT, UPT, UR5, 0x6400, URZ ;  /* 0x00006400050a7890 */ /* 0x000fe4000fffe0ff */
[----:B------:R-:W-:Y:S02]  /*2e60*/  UIADD3 UR11, UPT, UPT, UR5, 0x10400, URZ ;  /* 0x00010400050b7890 */ /* 0x000fe4000fffe0ff */
[----:B----4-:R-:W-:Y:S01]  /*2e70*/  UIADD3 UR7, UPT, UPT, UR7, 0x7f, URZ ;  /* 0x0000007f07077890 */ /* 0x010fe2000fffe0ff */
[----:B-1----:R-:W1:Y:S01]  /*2e80*/  LDS R0, [UR5+0x150] ;  /* 0x00015005ff007984 */ /* 0x002e620008000800 */
[----:B------:R-:W-:Y:S02]  /*2e90*/  USHF.R.U32.HI UR10, URZ, 0x4, UR10 ;  /* 0x00000004ff0a7899 */ /* 0x000fe4000801160a */
[----:B------:R-:W-:Y:S02]  /*2ea0*/  USHF.R.S32.HI UR4, URZ, 0x1f, UR7 ;  /* 0x0000001fff047899 */ /* 0x000fe40008011407 */
[----:B------:R-:W-:-:S02]  /*2eb0*/  USHF.R.U32.HI UR11, URZ, 0x4, UR11 ;  /* 0x00000004ff0b7899 */ /* 0x000fc4000801160b */
[----:B------:R-:W-:Y:S02]  /*2ec0*/  ULEA.HI UR4, UR4, UR7, URZ, 0x7 ;  /* 0x0000000704047291 */ /* 0x000fe4000f8f38ff */
[----:B------:R-:W-:Y:S02]  /*2ed0*/  ULOP3.LUT UR10, UR10, 0x3fff, URZ, 0xc0, !UPT ;  /* 0x00003fff0a0a7892 */ /* 0x000fe4000f8ec0ff */
[----:B------:R-:W-:Y:S02]  /*2ee0*/  USHF.R.S32.HI UR4, URZ, 0x7, UR4 ;  /* 0x00000007ff047899 */ /* 0x000fe40008011404 */
[----:B------:R-:W-:Y:S02]  /*2ef0*/  ULOP3.LUT UR11, UR11, 0x3fff, URZ, 0xc0, !UPT ;  /* 0x00003fff0b0b7892 */ /* 0x000fe4000f8ec0ff */
[----:B------:R-:W-:Y:S01]  /*2f00*/  UISETP.LT.AND UP0, UPT, UR4, 0x1, UPT ;  /* 0x000000010400788c */ /* 0x000fe2000bf01270 */
[----:B------:R-:W-:Y:S01]  /*2f10*/  UMOV UR22, 0x0 ;  /* 0x0000000000167882 */ /* 0x000fe20000000000 */
[----:B------:R-:W-:-:S02]  /*2f20*/  UMOV UR23, 0x4400490 ;  /* 0x0440049000177882 */ /* 0x000fc40000000000 */
[----:B------:R-:W-:Y:S02]  /*2f30*/  USEL UR9, UR4, 0x1, !UP0 ;  /* 0x0000000104097887 */ /* 0x000fe4000c000000 */
[----:B------:R-:W-:Y:S02]  /*2f40*/  ULOP3.LUT UR10, UR10, 0x10000, URZ, 0xfc, !UPT ;  /* 0x000100000a0a7892 */ /* 0x000fe4000f8efcff */
[----:B------:R-:W-:Y:S02]  /*2f50*/  ULOP3.LUT UR11, UR11, 0x10000, URZ, 0xfc, !UPT ;  /* 0x000100000b0b7892 */ /* 0x000fe4000f8efcff */
[----:B------:R-:W-:Y:S02]  /*2f60*/  UIADD3 UR9, UPT, UPT, -UR9, URZ, URZ ;  /* 0x000000ff09097290 */ /* 0x000fe4000fffe1ff */
[----:B---3--:R-:W-:Y:S01]  /*2f70*/  UISETP.GE.AND UP3, UPT, UR6, 0x1, UPT ;  /* 0x000000010600788c */ /* 0x008fe2000bf66270 */
[----:B------:R-:W-:Y:S01]  /*2f80*/  UMOV UR20, 0x0 ;  /* 0x0000000000147882 */ /* 0x000fe20000000000 */
[----:B------:R-:W-:Y:S01]  /*2f90*/  UMOV UR21, 0x4400490 ;  /* 0x0440049000157882 */ /* 0x000fe20000000000 */
[----:B------:R-:W-:Y:S01]  /*2fa0*/  UMOV UR18, 0x0 ;  /* 0x0000000000127882 */ /* 0x000fe20000000000 */
[----:B------:R-:W-:Y:S01]  /*2fb0*/  UMOV UR19, 0x4400490 ;  /* 0x0440049000137882 */ /* 0x000fe20000000000 */
[----:B-1----:R-:W-:-:S15]  /*2fc0*/  R2UR UR16, R0 ;  /* 0x00000000001072ca */ /* 0x002fde00000e0000 */
.L_x_60:
[----:B------:R-:W-:Y:S02]  /*2fd0*/  LEA R0, R10, UR5, 0x3 ;  /* 0x000000050a007c11 */ /* 0x000fe4000f8e18ff */
[----:B------:R-:W-:Y:S02]  /*2fe0*/  SHF.L.U32 R2, R9, 0x1f, RZ ;  /* 0x0000001f09027819 */ /* 0x000fe400000006ff */
[----:B------:R-:W-:Y:S01]  /*2ff0*/  PLOP3.LUT P0, PT, PT, PT, UP3, 0x80, 0x8 ;  /* 0x000000000008781c */ /* 0x000fe20003f0f038 */
[----:B------:R-:W-:Y:S01]  /*3000*/  VIADD R3, R0, 0xb0 ;  /* 0x000000b000037836 */ /* 0x000fe20000000000 */
[----:B-1----:R-:W1:Y:S02]  /*3010*/  SYNCS.PHASECHK.TRANS64.TRYWAIT P1, [R0+URZ+0xa0], R2 ;  /* 0x0000a002000075a7 */ /* 0x002e6400080211ff */
[----:B-1-3--:R-:W-:Y:S09]  /*3020*/  @!P1 BRA `(.L_x_54) ;  /* 0x00000064002c9947 */ /* 0x00aff20003800000 */
.L_x_143:
[----:B------:R-:W-:Y:S01]  /*3030*/  LEA R4, R10, UR5, 0x4 ;  /* 0x000000050a047c11 */ /* 0x000fe2000f8e20ff */
[----:B------:R-:W-:Y:S01]  /*3040*/  @UP3 ULEA UR6, UR14, UR5, 0x3 ;  /* 0x000000050e063291 */ /* 0x000fe2000f8e18ff */
[----:B------:R-:W-:Y:S01]  /*3050*/  PLOP3.LUT P2, PT, PT, PT, PT, 0x80, 0x8 ;  /* 0x000000000008781c */ /* 0x000fe20003f4f070 */
[----:B------:R-:W-:Y:S01]  /*3060*/  ULEA UR7, UR15, UR5, 0x3 ;  /* 0x000000050f077291 */ /* 0x000fe2000f8e18ff */
[----:B------:R-:W-:Y:S02]  /*3070*/  PRMT R3, RZ, 0x654, R3 ;  /* 0x00000654ff037816 */ /* 0x000fe40000000003 */
[----:B------:R-:W2:Y:S01]  /*3080*/  LDS.128 R4, [R4+0x130] ;  /* 0x0001300004047984 */ /* 0x000ea20000000c00 */
[----:B-1----:R-:W-:Y:S02]  /*3090*/  @P0 SHF.L.U32 R2, R8, 0x1f, RZ ;  /* 0x0000001f08020819 */ /* 0x002fe400000006ff */
[----:B------:R-:W-:Y:S01]  /*30a0*/  SHF.L.U32 R0, R11, 0x1f, RZ ;  /* 0x0000001f0b007819 */ /* 0x000fe200000006ff */
[----:B------:R-:W-:Y:S01]  /*30b0*/  @!PT LDS RZ, [RZ] ;  /* 0x00000000fffff984 */ /* 0x000fe20000000800 */
[----:B------:R-:W-:Y:S01]  /*30c0*/  @!PT LDS RZ, [RZ] ;  /* 0x00000000fffff984 */ /* 0x000fe20000000800 */
[----:B------:R-:W-:Y:S01]  /*30d0*/  @!PT LDS RZ, [RZ] ;  /* 0x00000000fffff984 */ /* 0x000fe20000000800 */
[----:B------:R-:W-:Y:S01]  /*30e0*/  @!PT LDS RZ, [RZ] ;  /* 0x00000000fffff984 */ /* 0x000fe20000000800 */
[----:B------:R1:W-:Y:S06]  /*30f0*/  MEMBAR.ALL.CTA ;  /* 0x0000000000007992 */ /* 0x0003ec0000008000 */
[----:B-1----:R-:W1:Y:S02]  /*3100*/  FENCE.VIEW.ASYNC.S ;  /* 0x00000000000073c6 */ /* 0x002e640000000000 */
[----:B-1----:R1:W-:Y:S01]  /*3110*/  SYNCS.ARRIVE.TRANS64.RED.A1T0 RZ, [R3+URZ], RZ ;  /* 0x000000ff03ff79a7 */ /* 0x0023e200081004ff */
[----:B------:R1:W3:Y:S01]  /*3120*/  @P0 SYNCS.PHASECHK.TRANS64.TRYWAIT P2, [UR6], R2 ;  /* 0x00000002ff0005a7 */ /* 0x0002e20008041106 */
[----:B------:R-:W-:Y:S01]  /*3130*/  ULEA.HI UR6, UR15, UR15, URZ, 0x1 ;  /* 0x0000000f0f067291 */ /* 0x000fe2000f8f08ff */
[----:B--2---:R-:W-:-:S03]  /*3140*/  LOP3.LUT P1, RZ, R6, 0x1, RZ, 0xc0, !PT ;  /* 0x0000000106ff7812 */ /* 0x004fc6000782c0ff */
[----:B------:R-:W-:Y:S02]  /*3150*/  USHF.L.U32 UR8, UR6, 0x7, URZ ;  /* 0x0000000706087899 */ /* 0x000fe400080006ff */
[----:B------:R-:W-:Y:S02]  /*3160*/  ULOP3.LUT UR6, UR6, 0xffe, URZ, 0xc0, !UPT ;  /* 0x00000ffe06067892 */ /* 0x000fe4000f8ec0ff */
[----:B------:R-:W-:Y:S02]  /*3170*/  ULOP3.LUT UR8, UR8, 0xffffff00, URZ, 0xc0, !UPT ;  /* 0xffffff0008087892 */ /* 0x000fe4000f8ec0ff */
[----:B------:R-:W-:Y:S02]  /*3180*/  UIADD3 UR6, UPT, UPT, -UR6, UR15, URZ ;  /* 0x0000000f06067290 */ /* 0x000fe4000fffe1ff */
[----:B------:R-:W-:Y:S01]  /*3190*/  UIADD3 UR8, UPT, UPT, UR16, UR8, URZ ;  /* 0x0000000810087290 */ /* 0x000fe2000fffe0ff */
[----:B------:R-:W2:Y:S03]  /*31a0*/  SYNCS.PHASECHK.TRANS64.TRYWAIT P0, [UR7+0xe0], R0 ;  /* 0x0000e000ff0075a7 */ /* 0x000ea60008001107 */
[----:B------:R-:W-:Y:S01]  /*31b0*/  ULEA UR8, UR6, UR8, 0x14 ;  /* 0x0000000806087291 */ /* 0x000fe2000f8ea0ff */
[----:B-123--:R-:W-:Y:S11]  /*31c0*/  @!P0 BRA `(.L_x_55) ;  /* 0x0000006000d88947 */ /* 0x00eff60003800000 */
.L_x_145:
[----:B------:R-:W-:Y:S01]  /*31d0*/  IADD3 R10, PT, PT, R10, 0x1, RZ ;  /* 0x000000010a0a7810 */ /* 0x000fe20007ffe0ff */
[----:B------:R-:W-:Y:S06]  /*31e0*/  BRA.U !UP3, `(.L_x_56) ;  /* 0x000000010bc07547 */ /* 0x000fec000b800000 */
[----:B------:R-:W-:Y:S01]  /*31f0*/  UPLOP3.LUT UP4, UPT, UPT, UPT, UPT, 0x40, 0x4 ;  /* 0x000000000004789c */ /* 0x000fe20003f8e870 */
[----:B------:R-:W-:Y:S01]  /*3200*/  UMOV UR13, UR9 ;  /* 0x00000009000d7c82 */ /* 0x000fe20008000000 */
[----:B------:R-:W-:Y:S01]  /*3210*/  UMOV UR12, UR4 ;  /* 0x00000004000c7c82 */ /* 0x000fe20008000000 */
[----:B------:R-:W-:-:S08]  /*3220*/  UMOV UR17, UR14 ;  /* 0x0000000e00117c82 */ /* 0x000fd00008000000 */
.L_x_59:
[----:B------:R-:W-:Y:S02]  /*3230*/  UIADD3 UR13, UPT, UPT, UR13, 0x1, URZ ;  /* 0x000000010d0d7890 */ /* 0x000fe4000fffe0ff */
[----:B--2---:R-:W-:Y:S02]  /*3240*/  ULEA UR6, UR17, UR5, 0x3 ;  /* 0x0000000511067291 */ /* 0x004fe4000f8e18ff */
[----:B------:R-:W-:Y:S01]  /*3250*/  UISETP.NE.AND UP0, UPT, UR13, URZ, UPT ;  /* 0x000000ff0d00728c */ /* 0x000fe2000bf05270 */
[----:B---3--:R-:W-:Y:S10]  /*3260*/  @P2 BRA `(.L_x_57) ;  /* 0x00000000000c2947 */ /* 0x008ff40003800000 */
[----:B-1----:R-:W-:Y:S04]  /*3270*/  SHF.L.U32 R2, R8, 0x1f, RZ ;  /* 0x0000001f08027819 */ /* 0x002fe800000006ff */
[----:B------:R-:W1:Y:S02]  /*3280*/  SYNCS.PHASECHK.TRANS64.TRYWAIT P0, [UR6], R2 ;  /* 0x00000002ff0075a7 */ /* 0x000e640008001106 */
[----:B-1----:R-:W-:Y:S05]  /*3290*/  @!P0 BRA `(.L_x_58) ;  /* 0x0000006000bc8947 */ /* 0x002fea0003800000 */
.L_x_57:
[----:B------:R-:W-:Y:S01]  /*32a0*/  UISETP.NE.AND UP1, UPT, UR12, 0x1, UPT ;  /* 0x000000010c00788c */ /* 0x000fe2000bf25270 */
[----:B------:R-:W-:Y:S01]  /*32b0*/  PLOP3.LUT P2, PT, PT, PT, PT, 0x80, 0x8 ;  /* 0x000000000008781c */ /* 0x000fe20003f4f070 */
[----:B------:R-:W-:Y:S02]  /*32c0*/  UIADD3 UR14, UPT, UPT, UR17, 0x1, URZ ;  /* 0x00000001110e7890 */ /* 0x000fe4000fffe0ff */
[----:B------:R-:W-:Y:S02]  /*32d0*/  ULEA UR28, UR17, UR11, 0xb ;  /* 0x0000000b111c7291 */ /* 0x000fe4000f8e58ff */
[----:B------:R-:W-:Y:S01]  /*32e0*/  UISETP.NE.AND UP2, UPT, UR14, 0x5, UPT ;  /* 0x000000050e00788c */ /* 0x000fe2000bf45270 */
[----:B------:R-:W-:Y:S01]  /*32f0*/  PLOP3.LUT P0, PT, PT, PT, UP1, 0x80, 0x8 ;  /* 0x000000000008781c */ /* 0x000fe20003f0f018 */
[----:B------:R-:W-:Y:S02]  /*3300*/  UIADD3 UR40, UPT, UPT, UR28, 0x2, URZ ;  /* 0x000000021c287890 */ /* 0x000fe4000fffe0ff */
[----:B------:R-:W-:Y:S02]  /*3310*/  USEL UR27, URZ, 0x1, UP2 ;  /* 0x00000001ff1b7887 */ /* 0x000fe40009000000 */
[----:B------:R-:W-:Y:S02]  /*3320*/  USEL UR14, UR14, URZ, UP2 ;  /* 0x000000ff0e0e7287 */ /* 0x000fe40009000000 */
[----:B------:R-:W-:Y:S02]  /*3330*/  UIADD3 UR36, UPT, UPT, UR28, 0x4, URZ ;  /* 0x000000041c247890 */ /* 0x000fe4000fffe0ff */
[----:B------:R-:W-:Y:S01]  /*3340*/  @UP1 ULEA UR26, UR14, UR5, 0x3 ;  /* 0x000000050e1a1291 */ /* 0x000fe2000f8e18ff */
[----:B------:R-:W-:Y:S01]  /*3350*/  LOP3.LUT R8, R8, UR27, RZ, 0x3c, !PT ;  /* 0x0000001b08087c12 */ /* 0x000fe2000f8e3cff */
[----:B------:R-:W-:Y:S02]  /*3360*/  UIADD3 UR32, UPT, UPT, UR28, 0x6, URZ ;  /* 0x000000061c207890 */ /* 0x000fe4000fffe0ff */
[----:B------:R-:W-:Y:S01]  /*3370*/  UIADD3 UR6, UPT, UPT, UR6, 0x28, URZ ;  /* 0x0000002806067890 */ /* 0x000fe2000fffe0ff */
[----:B-1----:R-:W-:Y:S01]  /*3380*/  @P0 SHF.L.U32 R0, R8, 0x1f, RZ ;  /* 0x0000001f08000819 */ /* 0x002fe200000006ff */
[----:B------:R-:W-:Y:S01]  /*3390*/  UIADD3 UR12, UPT, UPT, UR12, -0x1, URZ ;  /* 0xffffffff0c0c7890 */ /* 0x000fe2000fffe0ff */
[----:B------:R-:W-:Y:S02]  /*33a0*/  UMOV UR29, 0x40004040 ;  /* 0x40004040001d7882 */ /* 0x000fe40000000000 */
[----:B------:R2:W3:Y:S01]  /*33b0*/  @P0 SYNCS.PHASECHK.TRANS64.TRYWAIT P2, [UR26], R0 ;  /* 0x00000000ff0005a7 */ /* 0x0004e2000804111a */
[----:B------:R-:W-:Y:S01]  /*33c0*/  ULEA UR26, UR17, UR10, 0x9 ;  /* 0x0000000a111a7291 */ /* 0x000fe2000f8e48ff */
[----:B------:R-:W-:Y:S01]  /*33d0*/  UMOV UR27, 0x40004040 ;  /* 0x40004040001b7882 */ /* 0x000fe20000000000 */
[----:B------:R-:W-:Y:S02]  /*33e0*/  UMOV UR41, 0x40004040 ;  /* 0x4000404000297882 */ /* 0x000fe40000000000 */
[----:B------:R-:W-:Y:S02]  /*33f0*/  UIADD3 UR38, UPT, UPT, UR26, 0x2, URZ ;  /* 0x000000021a267890 */ /* 0x000fe4000fffe0ff */
[----:B------:R-:W-:Y:S02]  /*3400*/  UIADD3 UR34, UPT, UPT, UR26, 0x4, URZ ;  /* 0x000000041a227890 */ /* 0x000fe4000fffe0ff */
[----:B------:R-:W-:Y:S01]  /*3410*/  UIADD3 UR30, UPT, UPT, UR26, 0x6, URZ ;  /* 0x000000061a1e7890 */ /* 0x000fe2000fffe0ff */
[----:B------:R2:W-:Y:S01]  /*3420*/  UTCQMMA gdesc[UR26], gdesc[UR28], tmem[UR8], tmem[UR24], idesc[UR25], UP4 ;  /* 0x00ff181c1a0075ea */ /* 0x0005e2000a000308 */
[----:B------:R-:W-:Y:S01]  /*3430*/  UPLOP3.LUT UP4, UPT, UPT, UPT, UPT, 0x80, 0x8 ;  /* 0x000000000008789c */ /* 0x000fe20003f8f070 */
[----:B------:R-:W-:Y:S01]  /*3440*/  UMOV UR39, 0x40004040 ;  /* 0x4000404000277882 */ /* 0x000fe20000000000 */
[----:B------:R-:W-:Y:S01]  /*3450*/  UMOV UR37, 0x40004040 ;  /* 0x4000404000257882 */ /* 0x000fe20000000000 */
[----:B------:R2:W-:Y:S01]  /*3460*/  UTCQMMA gdesc[UR38], gdesc[UR40], tmem[UR8], tmem[UR22], idesc[UR23], UPT ;  /* 0x00ff1628260075ea */ /* 0x0005e2000b800308 */
[----:B------:R-:W-:Y:S01]  /*3470*/  UMOV UR35, 0x40004040 ;  /* 0x4000404000237882 */ /* 0x000fe20000000000 */
[----:B------:R-:W-:Y:S01]  /*3480*/  UMOV UR33, 0x40004040 ;  /* 0x4000404000217882 */ /* 0x000fe20000000000 */
[----:B------:R-:W-:Y:S01]  /*3490*/  UMOV UR31, 0x40004040 ;  /* 0x40004040001f7882 */ /* 0x000fe20000000000 */
[----:B------:R2:W-:Y:S01]  /*34a0*/  UTCQMMA gdesc[UR34], gdesc[UR36], tmem[UR8], tmem[UR20], idesc[UR21], UPT ;  /* 0x00ff1424220075ea */ /* 0x0005e2000b800308 */
[----:B------:R2:W-:Y:S01]  /*34b0*/  UTCQMMA gdesc[UR30], gdesc[UR32], tmem[UR8], tmem[UR18], idesc[UR19], UPT ;  /* 0x00ff12201e0075ea */ /* 0x0005e2000b800308 */
[----:B------:R2:W-:Y:S01]  /*34c0*/  UTCBAR [UR6], URZ ;  /* 0x000000ff060073e9 */ /* 0x0005e200080000ff */
[----:B------:R-:W-:Y:S01]  /*34d0*/  UMOV UR17, UR14 ;  /* 0x0000000e00117c82 */ /* 0x000fe20008000000 */
[----:B------:R-:W-:Y:S05]  /*34e0*/  BRA.U UP0, `(.L_x_59) ;  /* 0xfffffffd00507547 */ /* 0x000fea000b83ffff */
.L_x_56:
[----:B------:R-:W-:Y:S01]  /*34f0*/  UIADD3 UR15, UPT, UPT, UR15, 0x1, URZ ;  /* 0x000000010f0f7890 */ /* 0x000fe2000fffe0ff */
[C---:B------:R-:W-:Y:S01]  /*3500*/  ISETP.NE.AND P0, PT, R10.reuse, 0x2, PT ;  /* 0x000000020a00780c */ /* 0x040fe20003f05270 */
[----:B------:R-:W-:Y:S02]  /*3510*/  UIADD3 UR7, UPT, UPT, UR7, 0xc0, URZ ;  /* 0x000000c007077890 */ /* 0x000fe4000fffe0ff */
[----:B------:R-:W-:Y:S01]  /*3520*/  UISETP.NE.AND UP0, UPT, UR15, 0x4, UPT ;  /* 0x000000040f00788c */ /* 0x000fe2000bf05270 */
[----:B-12---:R-:W-:Y:S02]  /*3530*/  SEL R0, RZ, 0x1, P0 ;  /* 0x00000001ff007807 */ /* 0x006fe40000000000 */
[----:B------:R-:W-:Y:S01]  /*3540*/  SEL R10, R10, RZ, P0 ;  /* 0x000000ff0a0a7207 */ /* 0x000fe20000000000 */
[----:B------:R-:W-:Y:S01]  /*3550*/  USEL UR6, URZ, 0x1, UP0 ;  /* 0x00000001ff067887 */ /* 0x000fe20008000000 */
[----:B------:R-:W-:Y:S01]  /*3560*/  LOP3.LUT R9, R9, R0, RZ, 0x3c, !PT ;  /* 0x0000000009097212 */ /* 0x000fe200078e3cff */
[----:B------:R-:W-:Y:S01]  /*3570*/  USEL UR15, UR15, URZ, UP0 ;  /* 0x000000ff0f0f7287 */ /* 0x000fe20008000000 */
[----:B------:R1:W-:Y:S03]  /*3580*/  UTCBAR [UR7], URZ ;  /* 0x000000ff070073e9 */ /* 0x0003e600080000ff */
[----:B------:R-:W-:Y:S01]  /*3590*/  LOP3.LUT R11, R11, UR6, RZ, 0x3c, !PT ;  /* 0x000000060b0b7c12 */ /* 0x000fe2000f8e3cff */
[----:B------:R-:W-:Y:S07]  /*35a0*/  @P1 BRA `(.L_x_60) ;  /* 0xfffffff800881947 */ /* 0x000fee000383ffff */
[----:B------:R-:W2:Y:S01]  /*35b0*/  S2UR UR4, SR_CgaCtaId ;  /* 0x00000000000479c3 */ /* 0x000ea20000008800 */
[----:B------:R-:W-:Y:S01]  /*35c0*/  ELECT P0, URZ, PT ;  /* 0x0000000000ff782f */ /* 0x000fe20003800000 */
[----:B------:R-:W-:Y:S01]  /*35d0*/  IMAD.MOV.U32 R0, RZ, RZ, 0x1 ;  /* 0x00000001ff007424 */ /* 0x000fe200078e00ff */
[----:B------:R-:W-:Y:S01]  /*35e0*/  UIADD3 UR5, UPT, UPT, UR5, 0xe0, URZ ;  /* 0x000000e005057890 */ /* 0x000fe2000fffe0ff */
[----:B------:R-:W-:Y:S01]  /*35f0*/  SHF.L.U32 R2, R11, 0x1f, RZ ;  /* 0x0000001f0b027819 */ /* 0x000fe200000006ff */
[----:B------:R-:W-:-:S03]  /*3600*/  UMOV UR6, 0x40 ;  /* 0x0000004000067882 */ /* 0x000fc60000000000 */
[----:B------:R-:W-:Y:S01]  /*3610*/  UVIRTCOUNT.DEALLOC.SMPOOL 0x80 ;  /* 0x000000800000784c */ /* 0x000fe20000000000 */
[----:B--2---:R-:W-:Y:S02]  /*3620*/  ULEA UR4, UR4, UR6, 0x18 ;  /* 0x0000000604047291 */ /* 0x004fe4000f8ec0ff */
[----:B------:R-:W-:-:S07]  /*3630*/  ULEA UR6, UR15, UR5, 0x3 ;  /* 0x000000050f067291 */ /* 0x000fce000f8e18ff */
[----:B------:R2:W-:Y:S02]  /*3640*/  @P0 STS.U8 [UR4+0x1c], R0 ;  /* 0x00001c00ff000988 */ /* 0x0005e40008000004 */
[----:B------:R-:W4:Y:S02]  /*3650*/  SYNCS.PHASECHK.TRANS64.TRYWAIT P0, [UR6], R2 ;  /* 0x00000002ff0075a7 */ /* 0x000f240008001106 */
[----:B--2-4-:R-:W-:Y:S05]  /*3660*/  @!P0 BRA `(.L_x_61) ;  /* 0x0000005c00e08947 */ /* 0x014fea0003800000 */
.L_x_148:
[----:B-1----:R-:W-:-:S04]  /*3670*/  UIADD3 UR7, UPT, UPT, UR15, 0x1, URZ ;  /* 0x000000010f077890 */ /* 0x002fc8000fffe0ff */
[----:B------:R-:W-:-:S04]  /*3680*/  UISETP.NE.AND UP0, UPT, UR7, 0x4, UPT ;  /* 0x000000040700788c */ /* 0x000fc8000bf05270 */
[----:B------:R-:W-:Y:S02]  /*3690*/  USEL UR8, URZ, 0x1, UP0 ;  /* 0x00000001ff087887 */ /* 0x000fe40008000000 */
[----:B------:R-:W-:-:S04]  /*36a0*/  USEL UR7, UR7, URZ, UP0 ;  /* 0x000000ff07077287 */ /* 0x000fc80008000000 */
[----:B------:R-:W-:Y:S01]  /*36b0*/  ULEA UR6, UR7, UR5, 0x3 ;  /* 0x0000000507067291 */ /* 0x000fe2000f8e18ff */
[----:B--2---:R-:W-:-:S04]  /*36c0*/  LOP3.LUT R2, R11, UR8, RZ, 0x3c, !PT ;  /* 0x000000080b027c12 */ /* 0x004fc8000f8e3cff */
[----:B------:R-:W-:-:S04]  /*36d0*/  SHF.L.U32 R3, R2, 0x1f, RZ ;  /* 0x0000001f02037819 */ /* 0x000fc800000006ff */
[----:B------:R-:W1:Y:S02]  /*36e0*/  SYNCS.PHASECHK.TRANS64.TRYWAIT P0, [UR6], R3 ;  /* 0x00000003ff0075a7 */ /* 0x000e640008001106 */
[----:B-1----:R-:W-:Y:S05]  /*36f0*/  @!P0 BRA `(.L_x_62) ;  /* 0x0000005c00d48947 */ /* 0x002fea0003800000 */
.L_x_150:
        /* <DEDUP_REMOVED lines=9> */
.L_x_152:
[----:B------:R-:W-:-:S04]  /*3790*/  UIADD3 UR7, UPT, UPT, UR7, 0x1, URZ ;  /* 0x0000000107077890 */ /* 0x000fc8000fffe0ff */
[----:B------:R-:W-:-:S04]  /*37a0*/  UISETP.NE.AND UP0, UPT, UR7, 0x4, UPT ;  /* 0x000000040700788c */ /* 0x000fc8000bf05270 */
[----:B------:R-:W-:Y:S02]  /*37b0*/  USEL UR6, URZ, 0x1, UP0 ;  /* 0x00000001ff067887 */ /* 0x000fe40008000000 */
[----:B------:R-:W-:-:S04]  /*37c0*/  USEL UR7, UR7, URZ, UP0 ;  /* 0x000000ff07077287 */ /* 0x000fc80008000000 */
[----:B------:R-:W-:Y:S01]  /*37d0*/  ULEA UR7, UR7, UR5, 0x3 ;  /* 0x0000000507077291 */ /* 0x000fe2000f8e18ff */
[----:B------:R-:W-:-:S04]  /*37e0*/  LOP3.LUT R2, R2, UR6, RZ, 0x3c, !PT ;  /* 0x0000000602027c12 */ /* 0x000fc8000f8e3cff */
[----:B------:R-:W-:-:S04]  /*37f0*/  SHF.L.U32 R2, R2, 0x1f, RZ ;  /* 0x0000001f02027819 */ /* 0x000fc800000006ff */
[----:B------:R-:W2:Y:S02]  /*3800*/  SYNCS.PHASECHK.TRANS64.TRYWAIT P0, [UR7], R2 ;  /* 0x00000002ff0075a7 */ /* 0x000ea40008001107 */
[----:B--2---:R-:W-:Y:S05]  /*3810*/  @!P0 BRA `(.L_x_64) ;  /* 0x0000005c00bc8947 */ /* 0x004fea0003800000 */
.L_x_154:
[----:B------:R-:W-:Y:S01]  /*3820*/  NOP ;  /* 0x0000000000007918 */ /* 0x000fe20000000000 */
[----:B-1----:R-:W1:Y:S01]  /*3830*/  LDS R0, [UR4+0x14] ;  /* 0x00001404ff007984 */ /* 0x002e620008000800 */
[----:B------:R-:W-:Y:S01]  /*3840*/  ULOP3.LUT UR6, UR16, 0xffff, URZ, 0xc0, !UPT ;  /* 0x0000ffff10067892 */ /* 0x000fe2000f8ec0ff */
[----:B------:R-:W-:Y:S01]  /*3850*/  UMOV UR8, 0xffff ;  /* 0x0000ffff00087882 */ /* 0x000fe20000000000 */
[----:B------:R-:W-:Y:S02]  /*3860*/  UMOV UR5, 0x1 ;  /* 0x0000000100057882 */ /* 0x000fe40000000000 */
[----:B------:R-:W-:-:S04]  /*3870*/  USHF.R.U32.HI UR6, URZ, 0x5, UR6 ;  /* 0x00000005ff067899 */ /* 0x000fc80008011606 */
[----:B------:R-:W-:Y:S02]  /*3880*/  USHF.L.U32 UR8, UR8, UR6, URZ ;  /* 0x0000000608087299 */ /* 0x000fe400080006ff */
[----:B------:R-:W-:-:S04]  /*3890*/  USHF.L.U32 UR5, UR5, UR6, URZ ;  /* 0x0000000605057299 */ /* 0x000fc800080006ff */
[----:B-1----:R-:W-:-:S04]  /*38a0*/  LOP3.LUT R0, R0, UR8, RZ, 0xc0, !PT ;  /* 0x0000000800007c12 */ /* 0x002fc8000f8ec0ff */
[----:B------:R-:W-:-:S13]  /*38b0*/  ISETP.NE.AND P0, PT, R0, UR8, PT ;  /* 0x0000000800007c0c */ /* 0x000fda000bf05270 */
[----:B------:R-:W-:Y:S05]  /*38c0*/  @P0 BRA `(.L_x_65) ;  /* 0x0000000000580947 */ /* 0x000fea0003800000 */
[----:B------:R-:W1:Y:S02]  /*38d0*/  LDS R0, [UR4+0x18] ;  /* 0x00001804ff007984 */ /* 0x000e640008000800 */
[----:B-1----:R-:W-:-:S04]  /*38e0*/  LOP3.LUT R0, R0, UR5, RZ, 0xc0, !PT ;  /* 0x0000000500007c12 */ /* 0x002fc8000f8ec0ff */
[----:B------:R-:W-:-:S13]  /*38f0*/  ISETP.NE.AND P0, PT, R0, UR5, PT ;  /* 0x0000000500007c0c */ /* 0x000fda000bf05270 */
[----:B------:R-:W-:Y:S05]  /*3900*/  @P0 BRA `(.L_x_66) ;  /* 0x00000000003c0947 */ /* 0x000fea0003800000 */
[----:B------:R-:W1:Y:S01]  /*3910*/  S2R R2, SR_LANEID ;  /* 0x0000000000027919 */ /* 0x000e620000000000 */
[----:B------:R-:W-:Y:S01]  /*3920*/  ULOP3.LUT UR8, URZ, UR8, URZ, 0x33, !UPT ;  /* 0x00000008ff087292 */ /* 0x000fe2000f8e33ff */
[----:B------:R-:W-:Y:S02]  /*3930*/  VOTEU.ANY UR7, UPT, PT ;  /* 0x0000000000077886 */ /* 0x000fe400038e0100 */
[----:B------:R-:W-:-:S03]  /*3940*/  UFLO.U32 UR7, UR7 ;  /* 0x00000007000772bd */ /* 0x000fc600080e0000 */
[----:B------:R-:W-:-:S04]  /*3950*/  IMAD.U32 R0, RZ, RZ, UR8 ;  /* 0x00000008ff007e24 */ /* 0x000fc8000f8e00ff */
[----:B------:R2:W4:Y:S02]  /*3960*/  REDUX UR6, R0 ;  /* 0x00000000000673c4 */ /* 0x0005240000000000 */
[----:B------:R1:W-:Y:S02]  /*3970*/  UTCATOMSWS.AND URZ, UR8 ;  /* 0x0000000800ff79e3 */ /* 0x0003e40008000000 */
[----:B-1----:R-:W-:Y:S02]  /*3980*/  ISETP.EQ.U32.AND P0, PT, R2, UR7, PT ;  /* 0x0000000702007c0c */ /* 0x002fe4000bf02070 */
[----:B--2---:R-:W-:Y:S02]  /*3990*/  LOP3.LUT R0, RZ, UR5, RZ, 0x33, !PT ;  /* 0x00000005ff007c12 */ /* 0x004fe4000f8e33ff */
[----:B----4-:R-:W-:Y:S02]  /*39a0*/  MOV R2, UR6 ;  /* 0x0000000600027c02 */ /* 0x010fe40008000f00 */
[----:B------:R-:W1:Y:S07]  /*39b0*/  REDUX UR5, R0 ;  /* 0x00000000000573c4 */ /* 0x000e6e0000000000 */
[----:B------:R2:W-:Y:S01]  /*39c0*/  @P0 ATOMS.AND RZ, [UR4+0x14], R2 ;  /* 0x00001402ffff098c */ /* 0x0005e2000a800004 */
[----:B-1----:R-:W-:-:S05]  /*39d0*/  IMAD.U32 R0, RZ, RZ, UR5 ;  /* 0x00000005ff007e24 */ /* 0x002fca000f8e00ff */
[----:B------:R2:W-:Y:S01]  /*39e0*/  @P0 ATOMS.AND RZ, [UR4+0x18], R0 ;  /* 0x00001800ffff098c */ /* 0x0005e2000a800004 */
[----:B------:R-:W-:Y:S05]  /*39f0*/  BRA `(.L_x_67) ;  /* 0x0000000000147947 */ /* 0x000fea0003800000 */
.L_x_66:
[----:B------:R-:W-:Y:S02]  /*3a00*/  MOV R2, 0x3a20 ;  /* 0x00003a2000027802 */ /* 0x000fe40000000f00 */
[----:B---3-5:R-:W-:Y:S05]  /*3a10*/  CALL.REL.NOINC `($__internal_0_$__cuda_sm10x_tcgen05_guardrail_trap_col_being_dealloced_not_returned_by_alloc) ;  /* 0x0000006000a07944 */ /* 0x028fea0003c00000 */
[----:B------:R-:W-:Y:S05]  /*3a20*/  BRA `(.L_x_67) ;  /* 0x0000000000087947 */ /* 0x000fea0003800000 */
.L_x_65:
[----:B------:R-:W-:Y:S02]  /*3a30*/  MOV R2, 0x3a50 ;  /* 0x00003a5000027802 */ /* 0x000fe40000000f00 */
[----:B---3-5:R-:W-:Y:S05]  /*3a40*/  CALL.REL.NOINC `($__internal_2_$__cuda_sm10x_tcgen05_guardrail_trap_unallocated_columns_being_dealloced) ;  /* 0x0000006000ac7944 */ /* 0x028fea0003c00000 */
.L_x_67:
[----:B------:R-:W-:Y:S01]  /*3a50*/  NOP ;  /* 0x0000000000007918 */ /* 0x000fe20000000000 */
[----:B------:R-:W-:Y:S05]  /*3a60*/  EXIT ;  /* 0x000000000000794d */ /* 0x000fea0003800000 */
.L_x_49:
[----:B------:R-:W-:-:S09]  /*3a70*/  UISETP.NE.OR UP2, UPT, UR8, 0x3, !UP2 ;  /* 0x000000030800788c */ /* 0x000fd2000d745670 */
[----:B------:R-:W-:Y:S05]  /*3a80*/  BRA.U UP2, `(.L_x_68) ;  /* 0x0000001102087547 */ /* 0x000fea000b800000 */
[----:B------:R-:W1:Y:S01]  /*3a90*/  LDC R0, c[0x0][0xb30] ;  /* 0x0002cc00ff007b82 */ /* 0x000e620000000800 */
[----:B------:R-:W2:Y:S01]  /*3aa0*/  LDCU.64 UR8, c[0x0][0x888] ;  /* 0x00011100ff0877ac */ /* 0x000ea20008000a00 */
[----:B------:R-:W-:Y:S02]  /*3ab0*/  HFMA2 R27, -RZ, RZ, 0, 0 ;  /* 0x00000000ff1b7431 */ /* 0x000fe400000001ff */
[----:B------:R-:W-:Y:S01]  /*3ac0*/  IMAD.MOV.U32 R29, RZ, RZ, 0x1 ;  /* 0x00000001ff1d7424 */ /* 0x000fe200078e00ff */
[----:B------:R-:W-:Y:S01]  /*3ad0*/  MOV R25, 0x1000 ;  /* 0x0000100000197802 */ /* 0x000fe20000000f00 */
[----:B------:R-:W4:Y:S01]  /*3ae0*/  LDCU.64 UR4, c[0x0][0x890] ;  /* 0x00011200ff0477ac */ /* 0x000f220008000a00 */
[----:B------:R-:W-:Y:S01]  /*3af0*/  IMAD.MOV.U32 R28, RZ, RZ, RZ ;  /* 0x000000ffff1c7224 */ /* 0x000fe200078e00ff */
[----:B------:R-:W3:Y:S01]  /*3b00*/  LDC R24, c[0x0][0x370] ;  /* 0x0000dc00ff187b82 */ /* 0x000ee20000000800 */
[----:B------:R-:W-:Y:S01]  /*3b10*/  UMOV UR7, 0x400 ;  /* 0x0000040000077882 */ /* 0x000fe20000000000 */
[----:B------:R-:W-:-:S02]  /*3b20*/  UPLOP3.LUT UP1, UPT, UPT, UPT, UPT, 0x40, 0x4 ;  /* 0x000000000004789c */ /* 0x000fc40003f2e870 */
[----:B------:R-:W-:-:S04]  /*3b30*/  ULEA UR7, UR37, UR7, 0x18 ;  /* 0x0000000725077291 */ /* 0x000fc8000f8ec0ff */
[----:B------:R-:W3:Y:S01]  /*3b40*/  LDC R3, c[0x0][0xb0c] ;  /* 0x0002c300ff037b82 */ /* 0x000ee20000000800 */
[----:B------:R-:W-:Y:S02]  /*3b50*/  UIADD3 UR13, UPT, UPT, UR7, 0x68, URZ ;  /* 0x00000068070d7890 */ /* 0x000fe4000fffe0ff */
[----:B--2---:R-:W-:Y:S02]  /*3b60*/  UISETP.NE.U32.AND UP2, UPT, UR8, URZ, UPT ;  /* 0x000000ff0800728c */ /* 0x004fe4000bf45070 */
[----:B------:R-:W-:Y:S02]  /*3b70*/  UIADD3 UR33, UPT, UPT, UR7, 0x50, URZ ;  /* 0x0000005007217890 */ /* 0x000fe4000fffe0ff */
[----:B----4-:R-:W-:Y:S01]  /*3b80*/  UISETP.NE.U32.AND UP3, UPT, UR4, URZ, UPT ;  /* 0x000000ff0400728c */ /* 0x010fe2000bf65070 */
[----:B------:R-:W2:Y:S01]  /*3b90*/  LDC R18, c[0x0][0xb20] ;  /* 0x0002c800ff127b82 */ /* 0x000ea20000000800 */
[----:B-1----:R-:W-:Y:S01]  /*3ba0*/  ISETP.NE.AND P1, PT, R0, 0x1, PT ;  /* 0x000000010000780c */ /* 0x002fe20003f25270 */
[----:B------:R-:W-:-:S02]  /*3bb0*/  UISETP.NE.AND.EX UP2, UPT, UR9, URZ, UPT, UP2 ;  /* 0x000000ff0900728c */ /* 0x000fc4000bf45320 */
[----:B------:R-:W-:Y:S02]  /*3bc0*/  UIADD3 UR25, UPT, UPT, UR7, 0x58, URZ ;  /* 0x0000005807197890 */ /* 0x000fe4000fffe0ff */
[----:B------:R-:W-:Y:S02]  /*3bd0*/  UIADD3 UR17, UPT, UPT, UR7, 0x60, URZ ;  /* 0x0000006007117890 */ /* 0x000fe4000fffe0ff */
[----:B------:R-:W1:Y:S01]  /*3be0*/  LDC.64 R30, c[0x0][0x348] ;  /* 0x0000d200ff1e7b82 */ /* 0x000e620000000a00 */
[----:B------:R-:W-:Y:S02]  /*3bf0*/  UPRMT UR13, UR37, 0x654, UR13 ;  /* 0x00000654250d7896 */ /* 0x000fe4000800000d */
[----:B------:R-:W-:-:S05]  /*3c00*/  UISETP.NE.AND.EX UP3, UPT, UR5, URZ, UPT, UP3 ;  /* 0x000000ff0500728c */ /* 0x000fca000bf65330 */
[----:B------:R-:W4:Y:S08]  /*3c10*/  LDC.64 R16, c[0x0][0xb10] ;  /* 0x0002c400ff107b82 */ /* 0x000f300000000a00 */
[----:B------:R-:W1:Y:S08]  /*3c20*/  LDC.64 R6, c[0x0][0xb18] ;  /* 0x0002c600ff067b82 */ /* 0x000e700000000a00 */
[----:B------:R-:W1:Y:S08]  /*3c30*/  LDC.64 R4, c[0x0][0xb28] ;  /* 0x0002ca00ff047b82 */ /* 0x000e700000000a00 */
[----:B--23--:R-:W1:Y:S02]  /*3c40*/  LDC R19, c[0x0][0x374] ;  /* 0x0000dd00ff137b82 */ /* 0x00ce640000000800 */
.L_x_79:
[C---:B------:R-:W-:Y:S02]  /*3c50*/  LEA R0, R28.reuse, UR7, 0x3 ;  /* 0x000000071c007c11 */ /* 0x040fe4000f8e18ff */
[----:B------:R-:W-:Y:S02]  /*3c60*/  SHF.L.U32 R2, R27, 0x1f, RZ ;  /* 0x0000001f1b027819 */ /* 0x000fe400000006ff */
[----:B------:R-:W-:Y:S02]  /*3c70*/  LEA R20, R28, UR7, 0x4 ;  /* 0x000000071c147c11 */ /* 0x000fe4000f8e20ff */
[----:B--2---:R-:W2:Y:S02]  /*3c80*/  SYNCS.PHASECHK.TRANS64.TRYWAIT P0, [R0+URZ+0xa0], R2 ;  /* 0x0000a002000075a7 */ /* 0x004ea400080011ff */
[----:B--2---:R-:W-:Y:S05]  /*3c90*/  @!P0 BRA `(.L_x_69) ;  /* 0x0000005800b48947 */ /* 0x004fea0003800000 */
.L_x_155:
[----:B------:R-:W-:Y:S01]  /*3ca0*/  ISETP.GE.AND P0, PT, R40, 0x1, PT ;  /* 0x000000012800780c */ /* 0x000fe20003f06270 */
[----:B------:R-:W3:Y:S01]  /*3cb0*/  LDS.128 R20, [R20+0x130] ;  /* 0x0001300014147984 */ /* 0x000ee20000000c00 */
[----:B--2---:R-:W-:Y:S01]  /*3cc0*/  VIADD R0, R0, 0xb0 ;  /* 0x000000b000007836 */ /* 0x004fe20000000000 */
[----:B------:R-:W-:Y:S01]  /*3cd0*/  @!PT LDS RZ, [RZ] ;  /* 0x00000000fffff984 */ /* 0x000fe20000000800 */
[----:B------:R-:W-:Y:S01]  /*3ce0*/  @!PT LDS RZ, [RZ] ;  /* 0x00000000fffff984 */ /* 0x000fe20000000800 */
[----:B------:R-:W-:Y:S01]  /*3cf0*/  @!PT LDS RZ, [RZ] ;  /* 0x00000000fffff984 */ /* 0x000fe20000000800 */
[----:B------:R-:W-:Y:S01]  /*3d00*/  @!PT LDS RZ, [RZ] ;  /* 0x00000000fffff984 */ /* 0x000fe20000000800 */
[----:B------:R2:W-:Y:S06]  /*3d10*/  MEMBAR.ALL.CTA ;  /* 0x0000000000007992 */ /* 0x0005ec0000008000 */
[----:B--2---:R-:W2:Y:S01]  /*3d20*/  FENCE.VIEW.ASYNC.S ;  /* 0x00000000000073c6 */ /* 0x004ea20000000000 */
[----:B------:R-:W-:Y:S04]  /*3d30*/  PRMT R0, RZ, 0x654, R0 ;  /* 0x00000654ff007816 */ /* 0x000fe80000000000 */
[----:B--2---:R2:W-:Y:S01]  /*3d40*/  SYNCS.ARRIVE.TRANS64.RED.A1T0 RZ, [R0+URZ], RZ ;  /* 0x000000ff00ff79a7 */ /* 0x0045e200081004ff */
[----:B---3--:R-:W-:Y:S11]  /*3d50*/  LOP3.LUT P3, RZ, R22, 0x1, RZ, 0xc0, !PT ;  /* 0x0000000116ff7812 */ /* 0x008ff6000786c0ff */
[----:B------:R-:W-:Y:S02]  /*3d60*/  @!UPT UIADD3 URZ, UPT, UPT, URZ, URZ, URZ ;  /* 0x000000fffffff290 */ /* 0x000fe4000fffe0ff */
[----:B------:R-:W-:Y:S02]  /*3d70*/  @P3 MOV R11, R20 ;  /* 0x00000014000b3202 */ /* 0x000fe40000000f00 */
[----:B------:R-:W-:Y:S01]  /*3d80*/  @P3 LOP3.LUT R10, R21, 0xffff, RZ, 0xc0, !PT ;  /* 0x0000ffff150a3812 */ /* 0x000fe200078ec0ff */
[----:B--2---:R-:W-:Y:S06]  /*3d90*/  @!P0 BRA `(.L_x_70) ;  /* 0x0000000000a48947 */ /* 0x004fec0003800000 */
[-C--:B-1----:R-:W-:Y:S01]  /*3da0*/  IMAD.HI.U32 R0, R19, R7.reuse, RZ ;  /* 0x0000000713007227 */ /* 0x082fe200078e00ff */
[----:B------:R-:W-:Y:S02]  /*3db0*/  ISETP.NE.AND P0, PT, R6, 0x1, PT ;  /* 0x000000010600780c */ /* 0x000fe40003f05270 */
[----:B------:R-:W-:Y:S01]  /*3dc0*/  ISETP.NE.AND P2, PT, R40, 0x1, PT ;  /* 0x000000012800780c */ /* 0x000fe20003f45270 */
[----:B----4-:R-:W-:Y:S01]  /*3dd0*/  IMAD.HI.U32 R9, R24, R16, RZ ;  /* 0x0000001018097227 */ /* 0x010fe200078e00ff */
[----:B------:R-:W-:Y:S02]  /*3de0*/  SHF.R.U32.HI R0, RZ, R18, R0 ;  /* 0x00000012ff007219 */ /* 0x000fe40000011600 */
[----:B------:R-:W-:Y:S01]  /*3df0*/  ISETP.NE.AND P4, PT, R3, 0x1, PT ;  /* 0x000000010300780c */ /* 0x000fe20003f85270 */
[----:B------:R-:W-:Y:S01]  /*3e00*/  IMAD.HI.U32 R13, R10, R7, RZ ;  /* 0x000000070a0d7227 */ /* 0x000fe200078e00ff */
[----:B------:R-:W-:Y:S02]  /*3e10*/  SHF.R.U32.HI R9, RZ, R17, R9 ;  /* 0x00000011ff097219 */ /* 0x000fe40000011609 */
[----:B------:R-:W-:Y:S01]  /*3e20*/  SEL R0, R19, R0, !P0 ;  /* 0x0000000013007207 */ /* 0x000fe20004000000 */
[----:B------:R-:W-:Y:S01]  /*3e30*/  IMAD.HI.U32 R12, R11, R16, RZ ;  /* 0x000000100b0c7227 */ /* 0x000fe200078e00ff */
[----:B------:R-:W-:Y:S03]  /*3e40*/  SEL R9, R24, R9, !P4 ;  /* 0x0000000918097207 */ /* 0x000fe60006000000 */
[-C--:B------:R-:W-:Y:S01]  /*3e50*/  IMAD.HI.U32 R8, R0, R4.reuse, RZ ;  /* 0x0000000400087227 */ /* 0x080fe200078e00ff */
[----:B------:R-:W-:Y:S03]  /*3e60*/  SHF.R.U32.HI R12, RZ, R17, R12 ;  /* 0x00000011ff0c7219 */ /* 0x000fe6000001160c */
[----:B------:R-:W-:Y:S01]  /*3e70*/  IMAD.HI.U32 R2, R9, R4, RZ ;  /* 0x0000000409027227 */ /* 0x000fe200078e00ff */
[-C--:B------:R-:W-:Y:S02]  /*3e80*/  @P2 SHF.R.U32.HI R0, RZ, R5.reuse, R8 ;  /* 0x00000005ff002219 */ /* 0x080fe40000011608 */
[----:B------:R-:W-:Y:S02]  /*3e90*/  SHF.R.U32.HI R8, RZ, R18, R13 ;  /* 0x00000012ff087219 */ /* 0x000fe4000001160d */
[----:B------:R-:W-:Y:S01]  /*3ea0*/  @P2 SHF.R.U32.HI R9, RZ, R5, R2 ;  /* 0x00000005ff092219 */ /* 0x000fe20000011602 */
[----:B------:R-:W-:Y:S01]  /*3eb0*/  IMAD R0, R40, R0, RZ ;  /* 0x0000000028007224 */ /* 0x000fe200078e02ff */
[----:B------:R-:W-:Y:S02]  /*3ec0*/  SEL R8, R10, R8, !P0 ;  /* 0x000000080a087207 */ /* 0x000fe40004000000 */
[----:B------:R-:W-:Y:S01]  /*3ed0*/  SEL R2, R11, R12, !P4 ;  /* 0x0000000c0b027207 */ /* 0x000fe20006000000 */
[----:B------:R-:W-:Y:S01]  /*3ee0*/  IMAD R12, R40, R9, RZ ;  /* 0x00000009280c7224 */ /* 0x000fe200078e02ff */
[C---:B------:R-:W-:Y:S01]  /*3ef0*/  ISETP.GE.AND P0, PT, R8.reuse, R0, PT ;  /* 0x000000000800720c */ /* 0x040fe20003f06270 */
[----:B------:R-:W-:Y:S03]  /*3f00*/  IMAD.HI.U32 R0, R8, R4, RZ ;  /* 0x0000000408007227 */ /* 0x000fe600078e00ff */
[----:B------:R-:W-:Y:S02]  /*3f10*/  ISETP.GE.OR P0, PT, R2, R12, P0 ;  /* 0x0000000c0200720c */ /* 0x000fe40000706670 */
[-C--:B------:R-:W-:Y:S04]  /*3f20*/  SHF.R.U32.HI R0, RZ, R5.reuse, R0 ;  /* 0x00000005ff007219 */ /* 0x080fe80000011600 */
[----:B------:R-:W-:Y:S05]  /*3f30*/  SEL R13, R8, R0, !P2 ;  /* 0x00000000080d7207 */ /* 0x000fea0005000000 */
[----:B------:R-:W-:Y:S02]  /*3f40*/  IMAD.MOV R12, RZ, RZ, -R13 ;  /* 0x000000ffff0c7224 */ /* 0x000fe400078e0a0d */
[----:B------:R-:W-:Y:S04]  /*3f50*/  @!P0 IMAD.HI.U32 R0, R2, R4, RZ ;  /* 0x0000000402008227 */ /* 0x000fe800078e00ff */
[----:B------:R-:W-:Y:S01]  /*3f60*/  IMAD R12, R40, R12, R8 ;  /* 0x0000000c280c7224 */ /* 0x000fe200078e0208 */
[----:B------:R-:W-:Y:S04]  /*3f70*/  @!P0 SHF.R.U32.HI R0, RZ, R5, R0 ;  /* 0x00000005ff008219 */ /* 0x000fe80000011600 */
[----:B------:R-:W-:Y:S04]  /*3f80*/  @!P0 SEL R0, R2, R0, !P2 ;  /* 0x0000000002008207 */ /* 0x000fe80005000000 */
[----:B------:R-:W-:Y:S01]  /*3f90*/  @!P0 IADD3 R13, PT, PT, R13, -R0, RZ ;  /* 0x800000000d0d8210 */ /* 0x000fe20007ffe0ff */
[----:B------:R-:W-:Y:S01]  /*3fa0*/  @!P0 IMAD R0, R9, R12, R0 ;  /* 0x0000000c09008224 */ /* 0x000fe200078e0200 */
[----:B------:R-:W-:Y:S01]  /*3fb0*/  IADD3 R9, PT, PT, -R8, RZ, RZ ;  /* 0x000000ff08097210 */ /* 0x000fe20007ffe1ff */
[--C-:B------:R-:W-:Y:S02]  /*3fc0*/  IMAD.MOV R12, RZ, RZ, -R2.reuse ;  /* 0x000000ffff0c7224 */ /* 0x100fe400078e0a02 */
[----:B------:R-:W-:Y:S02]  /*3fd0*/  @!P0 IMAD R8, R13, R40, R2 ;  /* 0x000000280d088224 */ /* 0x000fe400078e0202 */
[----:B------:R-:W-:Y:S02]  /*3fe0*/  @!P0 IMAD.MOV.U32 R2, RZ, RZ, R0 ;  /* 0x000000ffff028224 */ /* 0x000fe400078e0000 */
[----:B------:R-:W-:Y:S02]  /*3ff0*/  IMAD R11, R3, R12, R11 ;  /* 0x0000000c030b7224 */ /* 0x000fe400078e020b */
[----:B------:R-:W-:Y:S02]  /*4000*/  IMAD R10, R6, R9, R10 ;  /* 0x00000009060a7224 */ /* 0x000fe400078e020a */
[----:B------:R-:W-:Y:S02]  /*4010*/  IMAD R11, R2, R3, R11 ;  /* 0x00000003020b7224 */ /* 0x000fe400078e020b */
[----:B------:R-:W-:Y:S02]  /*4020*/  IMAD R10, R8, R6, R10 ;  /* 0x00000006080a7224 */ /* 0x000fe400078e020a */
.L_x_70:
[----:B------:R-:W-:Y:S05]  /*4030*/  BRA.U UP1, `(.L_x_71) ;  /* 0x0000000101107547 */ /* 0x000fea000b800000 */
[----:B------:R-:W-:Y:S04]  /*4040*/  MOV R2, UR6 ;  /* 0x0000000600027c02 */ /* 0x000fe80008000f00 */
[----:B------:R-:W-:Y:S04]  /*4050*/  SHF.L.U32 R2, R2, 0x1f, RZ ;  /* 0x0000001f02027819 */ /* 0x000fe800000006ff */
[----:B------:R-:W2:Y:S02]  /*4060*/  SYNCS.PHASECHK.TRANS64.TRYWAIT P0, [UR7+0x98], R2 ;  /* 0x00009802ff0075a7 */ /* 0x000ea40008001107 */
[----:B--2---:R-:W-:Y:S05]  /*4070*/  @!P0 BRA `(.L_x_72) ;  /* 0x0000005400d08947 */ /* 0x004fea0003800000 */
.L_x_71:
[----:B------:R-:W-:Y:S02]  /*4080*/  R2UR UR35, R15 ;  /* 0x000000000f2372ca */ /* 0x000fe400000e0000 */
[----:B------:R-:W-:Y:S02]  /*4090*/  R2UR UR34, R14 ;  /* 0x000000000e2272ca */ /* 0x000fe400000e0000 */
[----:B------:R-:W-:Y:S02]  /*40a0*/  ISETP.NE.U32.AND P2, PT, RZ, UR4, PT ;  /* 0x00000004ff007c0c */ /* 0x000fe4000bf45070 */
[----:B------:R-:W-:Y:S02]  /*40b0*/  SHF.L.U32 R14, R29, 0x1f, RZ ;  /* 0x0000001f1d0e7819 */ /* 0x000fe400000006ff */
[----:B------:R-:W-:Y:S05]  /*40c0*/  ISETP.NE.AND.EX P2, PT, RZ, UR5, PT, P2 ;  /* 0x00000005ff007c0c */ /* 0x000fea000bf45320 */
[----:B------:R-:W-:Y:S02]  /*40d0*/  USHF.L.U32 UR35, UR35, 0x6, URZ ;  /* 0x0000000623237899 */ /* 0x000fe400080006ff */
[----:B------:R-:W-:Y:S01]  /*40e0*/  USHF.L.U32 UR34, UR34, 0x8, URZ ;  /* 0x0000000822227899 */ /* 0x000fe200080006ff */
[----:B------:R-:W-:Y:S11]  /*40f0*/  BRA.U !UP3, `(.L_x_73) ;  /* 0x000000010b347547 */ /* 0x000ff6000b800000 */
[----:B------:R-:W-:Y:S01]  /*4100*/  UPLOP3.LUT UP0, UPT, UPT, UPT, UP2, 0x80, 0x8 ;  /* 0x000000000008789c */ /* 0x000fe20003f0f020 */
[----:B--2---:R-:W-:Y:S02]  /*4110*/  HFMA2 R0, -RZ, RZ, 0, 5.9604644775390625e-08 ;  /* 0x00000001ff007431 */ /* 0x004fe400000001ff */
[----:B------:R-:W-:Y:S03]  /*4120*/  IMAD.MOV.U32 R96, RZ, RZ, 0x1 ;  /* 0x00000001ff607424 */ /* 0x000fe600078e00ff */
[----:B------:R-:W-:Y:S05]  /*4130*/  PLOP3.LUT P0, PT, PT, PT, UP0, 0x80, 0x8 ;  /* 0x000000000008781c */ /* 0x000fea0003f0f008 */
[----:B------:R-:W2:Y:S01]  /*4140*/  @UP0 LDCU.64 UR10, c[0x0][0x888] ;  /* 0x00011100ff0a07ac */ /* 0x000ea20008000a00 */
[----:B------:R-:W-:Y:S07]  /*4150*/  @UP0 UIMAD UR8, UR36, UR4, URZ ;  /* 0x00000004240802a4 */ /* 0x000fee000f8e02ff */
[----:B------:R-:W-:Y:S01]  /*4160*/  @!P0 PRMT R96, R0, 0x7610, R96 ;  /* 0x0000761000608816 */ /* 0x000fe20000000060 */
[----:B--2---:R-:W-:Y:S03]  /*4170*/  @UP0 UIMAD.WIDE UR10, UR8, 0x4, UR10 ;  /* 0x00000004080a08a5 */ /* 0x004fe6000f8e020a */
[----:B------:R-:W2:Y:S03]  /*4180*/  @!UP0 LDCU UR8, c[0x0][0x880] ;  /* 0x00011000ff0887ac */ /* 0x000ea60008000800 */
[----:B------:R-:W-:Y:S01]  /*4190*/  IMAD.U32 R8, RZ, RZ, UR10 ;  /* 0x0000000aff087e24 */ /* 0x000fe2000f8e00ff */
[----:B------:R-:W-:Y:S05]  /*41a0*/  MOV R9, UR11 ;  /* 0x0000000b00097c02 */ /* 0x000fea0008000f00 */
[----:B-----5:R3:W5:Y:S02]  /*41b0*/  @P0 LDG.E R49, desc[UR46][R8.64] ;  /* 0x0000002e08310981 */ /* 0x020764000c1e1900 */
[----:B--23--:R-:W-:Y:S07]  /*41c0*/  @!P0 IMAD.U32 R49, RZ, RZ, UR8 ;  /* 0x00000008ff318e24 */ /* 0x00cfee000f8e00ff */
.L_x_73:
[----:B-----5:R-:W-:Y:S01]  /*41d0*/  @!P2 FSETP.EQ.AND P0, PT, R49, RZ, PT ;  /* 0x000000ff3100a20b */ /* 0x020fe20003f02000 */
[----:B------:R-:W-:Y:S01]  /*41e0*/  @!UPT UIADD3 URZ, UPT, UPT, URZ, URZ, URZ ;  /* 0x000000fffffff290 */ /* 0x000fe2000fffe0ff */
[----:B------:R-:W-:Y:S11]  /*41f0*/  @!P2 BRA `(.L_x_74) ;  /* 0x000000000014a947 */ /* 0x000ff60003800000 */
[----:B------:R-:W-:Y:S02]  /*4200*/  LOP3.LUT P2, RZ, R96, 0xff, RZ, 0xc0, !PT ;  /* 0x000000ff60ff7812 */ /* 0x000fe4000784c0ff */
[----:B------:R-:W-:Y:S04]  /*4210*/  PLOP3.LUT P0, PT, PT, PT, UP0, 0x80, 0x8 ;  /* 0x000000000008781c */ /* 0x000fe80003f0f008 */
[----:B------:R-:W-:Y:S07]  /*4220*/  PLOP3.LUT P0, PT, P0, PT, PT, 0x8, 0x80 ;  /* 0x000000000080781c */ /* 0x000fee000070e170 */
[----:B------:R-:W-:Y:S11]  /*4230*/  @P2 FSETP.EQ.AND P0, PT, R49, RZ, PT ;  /* 0x000000ff3100220b */ /* 0x000ff60003f02000 */
[----:B------:R-:W-:Y:S02]  /*4240*/  @!UPT UIADD3 URZ, UPT, UPT, URZ, URZ, URZ ;  /* 0x000000fffffff290 */ /* 0x000fe4000fffe0ff */
.L_x_74:
[----:B------:R-:W3:Y:S01]  /*4250*/  SYNCS.PHASECHK.TRANS64.TRYWAIT P2, [UR7+0x70], R14 ;  /* 0x0000700eff0075a7 */ /* 0x000ee20008041107 */
[----:B------:R-:W-:Y:S04]  /*4260*/  ELECT P4, URZ, PT ;  /* 0x0000000000ff782f */ /* 0x000fe80003880000 */
[----:B------:R-:W-:Y:S11]  /*4270*/  PLOP3.LUT P4, PT, P0, P4, PT, 0xf2, 0x2f ;  /* 0x00000000002f781c */ /* 0x000ff60000789e72 */
[----:B------:R-:W-:Y:S02]  /*4280*/  @!UPT UIADD3 URZ, UPT, UPT, URZ, URZ, URZ ;  /* 0x000000fffffff290 */ /* 0x000fe4000fffe0ff */
[----:B-1----:R-:W-:Y:S05]  /*4290*/  @!P4 IADD3 R8, P0, PT, R30, 0x580, RZ ;  /* 0x000005801e08c810 */ /* 0x002fea0007f1e0ff */
[----:B--2---:R-:W-:Y:S01]  /*42a0*/  @!P4 IMAD.X R2, RZ, RZ, R31, P0 ;  /* 0x000000ffff02c224 */ /* 0x004fe200000e061f */
[----:B---3--:R-:W-:Y:S07]  /*42b0*/  @!P2 BRA `(.L_x_75) ;  /* 0x000000540058a947 */ /* 0x008fee0003800000 */
.L_x_158:
[----:B------:R-:W-:Y:S01]  /*42c0*/  @!P4 R2UR UR8, R2 ;  /* 0x000000000208c2ca */ /* 0x000fe200000e0000 */
[----:B------:R-:W-:Y:S01]  /*42d0*/  VOTEU.ALL UP1, P4 ;  /* 0x0000000000ff7886 */ /* 0x000fe20002020000 */
[----:B------:R-:W-:Y:S01]  /*42e0*/  @!P4 R2UR UR9, R8 ;  /* 0x000000000809c2ca */ /* 0x000fe200000e0000 */
[----:B-1----:R-:W-:Y:S01]  /*42f0*/  @!P4 IMAD.MOV.U32 R0, RZ, RZ, 0x1000 ;  /* 0x00001000ff00c424 */ /* 0x002fe200078e00ff */
[----:B------:R-:W-:Y:S01]  /*4300*/  UMOV UR10, 0x0 ;  /* 0x00000000000a7882 */ /* 0x000fe20000000000 */
[----:B------:R-:W-:Y:S01]  /*4310*/  UMOV UR11, 0x10000000 ;  /* 0x10000000000b7882 */ /* 0x000fe20000000000 */
[----:B------:R-:W-:Y:S01]  /*4320*/  @!UP1 UIADD3 UR32, UPT, UPT, UR7, 0x200, URZ ;  /* 0x0000020007209890 */ /* 0x000fe2000fffe0ff */
[----:B------:R-:W-:Y:S06]  /*4330*/  VOTEU.ALL UP1, P4 ;  /* 0x0000000000ff7886 */ /* 0x000fec0002020000 */
[----:B------:R-:W-:Y:S01]  /*4340*/  IMAD.U32 R9, RZ, RZ, UR8 ;  /* 0x00000008ff097e24 */ /* 0x000fe2000f8e00ff */
[----:B------:R-:W-:Y:S01]  /*4350*/  UPRMT UR8, UR37, 0x654, UR33 ;  /* 0x0000065425087896 */ /* 0x000fe20008000021 */
[----:B------:R-:W-:Y:S03]  /*4360*/  IMAD.U32 R8, RZ, RZ, UR9 ;  /* 0x00000009ff087e24 */ /* 0x000fe6000f8e00ff */
[----:B------:R-:W-:Y:S02]  /*4370*/  @!P4 R2UR UR15, R9 ;  /* 0x00000000090fc2ca */ /* 0x000fe400000e0000 */
[----:B------:R-:W-:Y:S02]  /*4380*/  @!P4 R2UR UR14, R8 ;  /* 0x00000000080ec2ca */ /* 0x000fe400000e0000 */
[----:B------:R-:W-:Y:S05]  /*4390*/  @!P4 IADD3 R8, P0, PT, R30, 0x580, RZ ;  /* 0x000005801e08c810 */ /* 0x000fea0007f1e0ff */
[----:B------:R-:W-:Y:S06]  /*43a0*/  @!P4 IMAD.X R2, RZ, RZ, R31, P0 ;  /* 0x000000ffff02c224 */ /* 0x000fec00000e061f */
[----:B------:R1:W-:Y:S01]  /*43b0*/  @!UP1 UTMALDG.3D [UR32], [UR14], desc[UR10] ;  /* 0x00000a200e0095b4 */ /* 0x0003e20008011000 */
[----:B------:R1:W-:Y:S01]  /*43c0*/  @!P4 SYNCS.ARRIVE.TRANS64.RED.A0TR RZ, [UR7+0x50], R0 ;  /* 0x00005000ffffc9a7 */ /* 0x0003e20008300407 */
[----:B------:R-:W-:Y:S01]  /*43d0*/  SYNCS.ARRIVE.TRANS64.RED.A1T0 RZ, [UR8], RZ ;  /* 0x000000ffffff79a7 */ /* 0x000fe20008100408 */
[----:B------:R-:W2:Y:S02]  /*43e0*/  SYNCS.PHASECHK.TRANS64.TRYWAIT P2, [UR7+0x78], R14 ;  /* 0x0000780eff0075a7 */ /* 0x000ea40008041107 */
[----:B-12---:R-:W-:Y:S05]  /*43f0*/  @!P2 BRA `(.L_x_76) ;  /* 0x000000540020a947 */ /* 0x006fea0003800000 */
.L_x_160:
[----:B------:R-:W-:Y:S01]  /*4400*/  @!P4 R2UR UR8, R2 ;  /* 0x000000000208c2ca */ /* 0x000fe200000e0000 */
[----:B------:R-:W-:Y:S01]  /*4410*/  VOTEU.ALL UP1, P4 ;  /* 0x0000000000ff7886 */ /* 0x000fe20002020000 */
[----:B------:R-:W-:Y:S01]  /*4420*/  @!P4 R2UR UR9, R8 ;  /* 0x000000000809c2ca */ /* 0x000fe200000e0000 */
[----:B-1----:R-:W-:Y:S01]  /*4430*/  @!P4 IMAD.MOV.U32 R0, RZ, RZ, 0x1000 ;  /* 0x00001000ff00c424 */ /* 0x002fe200078e00ff */
[----:B------:R-:W-:Y:S01]  /*4440*/  UMOV UR10, 0x0 ;  /* 0x00000000000a7882 */ /* 0x000fe20000000000 */
[----:B------:R-:W-:Y:S01]  /*4450*/  UMOV UR11, 0x10000000 ;  /* 0x10000000000b7882 */ /* 0x000fe20000000000 */
[----:B------:R-:W-:Y:S02]  /*4460*/  @!UP1 UIADD3 UR26, UPT, UPT, UR34, 0x40, URZ ;  /* 0x00000040221a9890 */ /* 0x000fe4000fffe0ff */
[----:B------:R-:W-:Y:S01]  /*4470*/  @!UP1 UIADD3 UR24, UPT, UPT, UR7, 0x1200, URZ ;  /* 0x0000120007189890 */ /* 0x000fe2000fffe0ff */
[----:B------:R-:W-:Y:S01]  /*4480*/  VOTEU.ALL UP1, P4 ;  /* 0x0000000000ff7886 */ /* 0x000fe20002020000 */
[----:B------:R-:W-:Y:S01]  /*4490*/  UMOV UR27, UR35 ;  /* 0x00000023001b7c82 */ /* 0x000fe20008000000 */
[----:B------:R-:W-:Y:S02]  /*44a0*/  UMOV UR28, UR36 ;  /* 0x00000024001c7c82 */ /* 0x000fe40008000000 */
        /* <DEDUP_REMOVED lines=12> */
.L_x_162:
[----:B------:R-:W2:Y:S01]  /*4570*/  LDC.64 R12, c[0x0][0xb18] ;  /* 0x0002c600ff0c7b82 */ /* 0x000ea20000000a00 */
[----:B------:R-:W-:Y:S01]  /*4580*/  @!P4 R2UR UR8, R2 ;  /* 0x000000000208c2ca */ /* 0x000fe200000e0000 */
[----:B------:R-:W-:Y:S01]  /*4590*/  VOTEU.ALL UP1, P4 ;  /* 0x0000000000ff7886 */ /* 0x000fe20002020000 */
[----:B------:R-:W-:Y:S01]  /*45a0*/  @!P4 R2UR UR9, R8 ;  /* 0x000000000809c2ca */ /* 0x000fe200000e0000 */
[----:B-1----:R-:W-:Y:S01]  /*45b0*/  @!P4 IMAD.MOV.U32 R0, RZ, RZ, 0x1000 ;  /* 0x00001000ff00c424 */ /* 0x002fe200078e00ff */
[----:B------:R-:W-:Y:S03]  /*45c0*/  UMOV UR10, 0x0 ;  /* 0x00000000000a7882 */ /* 0x000fe60000000000 */
[----:B------:R-:W1:Y:S01]  /*45d0*/  @!P1 LDC R2, c[0x0][0xb0c] ;  /* 0x0002c300ff029b82 */ /* 0x000e620000000800 */
[----:B------:R-:W-:Y:S01]  /*45e0*/  @!UP1 UIADD3 UR18, UPT, UPT, UR34, 0x80, URZ ;  /* 0x0000008022129890 */ /* 0x000fe2000fffe0ff */
[----:B------:R-:W-:Y:S01]  /*45f0*/  @P3 SHF.R.U32.HI R26, RZ, 0x10, R21 ;  /* 0x00000010ff1a3819 */ /* 0x000fe20000011615 */
[----:B------:R-:W-:Y:S01]  /*4600*/  @!UP1 UIADD3 UR16, UPT, UPT, UR7, 0x2200, URZ ;  /* 0x0000220007109890 */ /* 0x000fe2000fffe0ff */
[----:B------:R-:W-:Y:S01]  /*4610*/  VIADD R28, R28, 0x1 ;  /* 0x000000011c1c7836 */ /* 0x000fe20000000000 */
[----:B------:R-:W-:Y:S01]  /*4620*/  VOTEU.ALL UP1, P4 ;  /* 0x0000000000ff7886 */ /* 0x000fe20002020000 */
[----:B------:R-:W-:Y:S01]  /*4630*/  UMOV UR11, 0x10000000 ;  /* 0x10000000000b7882 */ /* 0x000fe20000000000 */
[----:B------:R-:W-:Y:S01]  /*4640*/  UMOV UR19, UR35 ;  /* 0x0000002300137c82 */ /* 0x000fe20008000000 */
[----:B------:R-:W-:Y:S01]  /*4650*/  IMAD.U32 R9, RZ, RZ, UR8 ;  /* 0x00000008ff097e24 */ /* 0x000fe2000f8e00ff */
[----:B------:R-:W-:Y:S01]  /*4660*/  UMOV UR20, UR36 ;  /* 0x0000002400147c82 */ /* 0x000fe20008000000 */
[----:B------:R-:W-:Y:S01]  /*4670*/  IMAD.U32 R8, RZ, RZ, UR9 ;  /* 0x00000009ff087e24 */ /* 0x000fe2000f8e00ff */
[----:B------:R-:W-:Y:S02]  /*4680*/  UPRMT UR8, UR37, 0x654, UR17 ;  /* 0x0000065425087896 */ /* 0x000fe40008000011 */
[----:B------:R-:W-:Y:S02]  /*4690*/  @!P4 R2UR UR15, R9 ;  /* 0x00000000090fc2ca */ /* 0x000fe400000e0000 */
[----:B------:R-:W-:Y:S02]  /*46a0*/  @!P4 R2UR UR14, R8 ;  /* 0x00000000080ec2ca */ /* 0x000fe400000e0000 */
[----:B------:R-:W3:Y:S11]  /*46b0*/  LDC.64 R8, c[0x0][0xb10] ;  /* 0x0002c400ff087b82 */ /* 0x000ef60000000a00 */
[----:B------:R1:W-:Y:S01]  /*46c0*/  @!UP1 UTMALDG.3D [UR16], [UR14], desc[UR10] ;  /* 0x00000a100e0095b4 */ /* 0x0003e20008011000 */
[----:B------:R5:W-:Y:S01]  /*46d0*/  @!P4 SYNCS.ARRIVE.TRANS64.RED.A0TR RZ, [UR7+0x60], R0 ;  /* 0x00006000ffffc9a7 */ /* 0x000be20008300407 */
[C---:B---3--:R-:W-:Y:S01]  /*46e0*/  @!P1 IMAD.HI.U32 R8, R11.reuse, R8, RZ ;  /* 0x000000080b089227 */ /* 0x048fe200078e00ff */
[----:B--2---:R-:W-:Y:S02]  /*46f0*/  @!P1 ISETP.NE.AND P0, PT, R12, 0x1, PT ;  /* 0x000000010c00980c */ /* 0x004fe40003f05270 */
[----:B-1----:R-:W-:Y:S01]  /*4700*/  @!P1 ISETP.NE.AND P2, PT, R2, 0x1, PT ;  /* 0x000000010200980c */ /* 0x002fe20003f45270 */
[----:B------:R-:W-:Y:S01]  /*4710*/  SYNCS.ARRIVE.TRANS64.RED.A1T0 RZ, [UR8], RZ ;  /* 0x000000ffffff79a7 */ /* 0x000fe20008100408 */
[C---:B------:R-:W-:Y:S01]  /*4720*/  @!P1 IMAD.HI.U32 R13, R10.reuse, R13, RZ ;  /* 0x0000000d0a0d9227 */ /* 0x040fe200078e00ff */
[----:B------:R-:W-:Y:S04]  /*4730*/  @!P1 SHF.R.U32.HI R8, RZ, R9, R8 ;  /* 0x00000009ff089219 */ /* 0x000fe80000011608 */
[----:B------:R-:W-:Y:S01]  /*4740*/  @!P1 SEL R8, R11, R8, !P2 ;  /* 0x000000080b089207 */ /* 0x000fe20005000000 */
[----:B------:R-:W1:Y:S01]  /*4750*/  SYNCS.PHASECHK.TRANS64.TRYWAIT P5, [UR7+0x88], R14 ;  /* 0x0000880eff0075a7 */ /* 0x000e6200080a1107 */
[----:B-----5:R-:W2:Y:S02]  /*4760*/  @!P1 LDC R0, c[0x0][0xb20] ;  /* 0x0002c800ff009b82 */ /* 0x020ea40000000800 */
[----:B--2---:R-:W-:Y:S04]  /*4770*/  @!P1 SHF.R.U32.HI R0, RZ, R0, R13 ;  /* 0x00000000ff009219 */ /* 0x004fe8000001160d */
[----:B------:R-:W-:Y:S05]  /*4780*/  @!P1 SEL R9, R10, R0, !P0 ;  /* 0x000000000a099207 */ /* 0x000fea0004000000 */
[----:B------:R-:W-:Y:S02]  /*4790*/  @!P1 IMAD.IADD R0, R9, 0x1, -R8 ;  /* 0x0000000109009824 */ /* 0x000fe400078e0a08 */
[----:B------:R-:W-:Y:S02]  /*47a0*/  @!P1 IMAD.IADD R8, R8, 0x1, -R9 ;  /* 0x0000000108089824 */ /* 0x000fe400078e0a09 */
[----:B------:R-:W-:Y:S02]  /*47b0*/  @!P1 IMAD R11, R0, R2, R11 ;  /* 0x00000002000b9224 */ /* 0x000fe400078e020b */
[----:B------:R-:W-:Y:S01]  /*47c0*/  @!P1 IMAD R10, R8, R12, R10 ;  /* 0x0000000c080a9224 */ /* 0x000fe200078e020a */
[----:B-1----:R-:W-:Y:S06]  /*47d0*/  @!P5 BRA `(.L_x_78) ;  /* 0x000000500058d947 */ /* 0x002fec0003800000 */
.L_x_164:
[----:B------:R-:W-:Y:S01]  /*47e0*/  @!P4 IADD3 R2, P0, PT, R30, 0x580, RZ ;  /* 0x000005801e02c810 */ /* 0x000fe20007f1e0ff */
[----:B------:R-:W-:Y:S01]  /*47f0*/  VOTEU.ALL UP1, P4 ;  /* 0x0000000000ff7886 */ /* 0x000fe20002020000 */
[----:B------:R-:W-:Y:S01]  /*4800*/  UMOV UR18, 0x0 ;  /* 0x0000000000127882 */ /* 0x000fe20000000000 */
[----:B------:R-:W-:Y:S01]  /*4810*/  UMOV UR19, 0x10000000 ;  /* 0x1000000000137882 */ /* 0x000fe20000000000 */
[----:B------:R-:W-:Y:S01]  /*4820*/  @!P4 R2UR UR9, R2 ;  /* 0x000000000209c2ca */ /* 0x000fe200000e0000 */
[----:B-1----:R-:W-:Y:S01]  /*4830*/  @!P4 IMAD.X R0, RZ, RZ, R31, P0 ;  /* 0x000000ffff00c224 */ /* 0x002fe200000e061f */
[----:B------:R-:W-:Y:S01]  /*4840*/  @!UP1 UIADD3 UR10, UPT, UPT, UR34, 0xc0, URZ ;  /* 0x000000c0220a9890 */ /* 0x000fe2000fffe0ff */
[----:B------:R-:W-:Y:S01]  /*4850*/  ISETP.NE.AND P0, PT, R28, 0x2, PT ;  /* 0x000000021c00780c */ /* 0x000fe20003f05270 */
[----:B------:R-:W-:Y:S01]  /*4860*/  UMOV UR11, UR35 ;  /* 0x00000023000b7c82 */ /* 0x000fe20008000000 */
[----:B------:R-:W-:Y:S01]  /*4870*/  UMOV UR12, UR36 ;  /* 0x00000024000c7c82 */ /* 0x000fe20008000000 */
[----:B------:R-:W-:Y:S01]  /*4880*/  @!P4 R2UR UR8, R0 ;  /* 0x000000000008c2ca */ /* 0x000fe200000e0000 */
[----:B------:R-:W-:Y:S01]  /*4890*/  IMAD.IADD R14, R10, 0x1, R94 ;  /* 0x000000010a0e7824 */ /* 0x000fe200078e025e */
[----:B------:R-:W-:Y:S01]  /*48a0*/  @P3 R2UR UR36, R26 ;  /* 0x000000001a2432ca */ /* 0x000fe200000e0000 */
[----:B------:R-:W-:Y:S01]  /*48b0*/  IMAD.IADD R15, R11, 0x1, R95 ;  /* 0x000000010b0f7824 */ /* 0x000fe200078e025f */
[----:B------:R-:W-:Y:S02]  /*48c0*/  SEL R0, RZ, 0x1, P0 ;  /* 0x00000001ff007807 */ /* 0x000fe40000000000 */
[----:B------:R-:W-:Y:S01]  /*48d0*/  LOP3.LUT R29, R29, 0x1, RZ, 0x3c, !PT ;  /* 0x000000011d1d7812 */ /* 0x000fe200078e3cff */
[----:B------:R-:W-:Y:S01]  /*48e0*/  IMAD.U32 R8, RZ, RZ, UR9 ;  /* 0x00000009ff087e24 */ /* 0x000fe2000f8e00ff */
[----:B------:R-:W-:Y:S01]  /*48f0*/  @!UP1 UIADD3 UR9, UPT, UPT, UR7, 0x68, URZ ;  /* 0x0000006807099890 */ /* 0x000fe2000fffe0ff */
[----:B------:R-:W-:Y:S02]  /*4900*/  LOP3.LUT R27, R27, R0, RZ, 0x3c, !PT ;  /* 0x000000001b1b7212 */ /* 0x000fe400078e3cff */
[----:B------:R-:W-:Y:S02]  /*4910*/  SEL R28, R28, RZ, P0 ;  /* 0x000000ff1c1c7207 */ /* 0x000fe40000000000 */
[----:B------:R-:W-:Y:S01]  /*4920*/  IMAD.U32 R9, RZ, RZ, UR8 ;  /* 0x00000008ff097e24 */ /* 0x000fe2000f8e00ff */
[----:B------:R-:W-:Y:S01]  /*4930*/  @!P4 R2UR UR14, R8 ;  /* 0x00000000080ec2ca */ /* 0x000fe200000e0000 */
[----:B------:R-:W-:Y:S01]  /*4940*/  @!UP1 UIADD3 UR8, UPT, UPT, UR7, 0x3200, URZ ;  /* 0x0000320007089890 */ /* 0x000fe2000fffe0ff */
[----:B------:R-:W-:Y:S02]  /*4950*/  VOTEU.ALL UP1, P4 ;  /* 0x0000000000ff7886 */ /* 0x000fe40002020000 */
[----:B------:R-:W-:Y:S11]  /*4960*/  @!P4 R2UR UR15, R9 ;  /* 0x00000000090fc2ca */ /* 0x000ff600000e0000 */
[----:B------:R-:W-:Y:S02]  /*4970*/  @!UPT UIADD3 URZ, UPT, UPT, URZ, URZ, URZ ;  /* 0x000000fffffff290 */ /* 0x000fe4000fffe0ff */
[----:B------:R2:W-:Y:S01]  /*4980*/  @!UP1 UTMALDG.3D [UR8], [UR14], desc[UR18] ;  /* 0x000012080e0095b4 */ /* 0x0005e20008011000 */
[----:B------:R2:W-:Y:S01]  /*4990*/  @!P4 SYNCS.ARRIVE.TRANS64.RED.A0TR RZ, [UR7+0x68], R25 ;  /* 0x00006819ffffc9a7 */ /* 0x0005e20008300407 */
[----:B------:R-:W-:Y:S01]  /*49a0*/  UPLOP3.LUT UP1, UPT, UPT, UPT, UPT, 0x80, 0x8 ;  /* 0x000000000008789c */ /* 0x000fe20003f2f070 */
[----:B------:R-:W-:Y:S01]  /*49b0*/  SYNCS.ARRIVE.TRANS64.RED.A1T0 RZ, [UR13], RZ ;  /* 0x000000ffffff79a7 */ /* 0x000fe2000810040d */
[----:B------:R-:W-:Y:S09]  /*49c0*/  @P3 BRA `(.L_x_79) ;  /* 0xfffffff000a03947 */ /* 0x000ff2000383ffff */
[----:B------:R-:W-:-:S04]  /*49d0*/  SHF.L.U32 R2, R29, 0x1f, RZ ;  /* 0x0000001f1d027819 */ /* 0x000fc800000006ff */
[----:B------:R-:W1:Y:S02]  /*49e0*/  SYNCS.PHASECHK.TRANS64.TRYWAIT P0, [UR7+0x70], R2 ;  /* 0x00007002ff0075a7 */ /* 0x000e640008001107 */
[----:B-1----:R-:W-:Y:S05]  /*49f0*/  @!P0 BRA `(.L_x_80) ;  /* 0x0000004c00e88947 */ /* 0x002fea0003800000 */
.L_x_166:
[----:B------:R-:W3:Y:S02]  /*4a00*/  SYNCS.PHASECHK.TRANS64.TRYWAIT P0, [UR7+0x78], R2 ;  /* 0x00007802ff0075a7 */ /* 0x000ee40008001107 */
[----:B---3--:R-:W-:Y:S05]  /*4a10*/  @!P0 BRA `(.L_x_81) ;  /* 0x0000004c00f88947 */ /* 0x008fea0003800000 */
.L_x_168:
[----:B------:R-:W3:Y:S02]  /*4a20*/  SYNCS.PHASECHK.TRANS64.TRYWAIT P0, [UR7+0x80], R2 ;  /* 0x00008002ff0075a7 */ /* 0x000ee40008001107 */
[----:B---3--:R-:W-:Y:S05]  /*4a30*/  @!P0 BRA `(.L_x_82) ;  /* 0x0000005000088947 */ /* 0x008fea0003800000 */
.L_x_170:
[----:B-1----:R-:W-:-:S07]  /*4a40*/  MOV R0, UR7 ;  /* 0x0000000700007c02 */ /* 0x002fce0008000f00 */
.L_x_83:
[----:B-1----:R-:W-:-:S04]  /*4a50*/  SHF.L.U32 R2, R29, 0x1f, RZ ;  /* 0x0000001f1d027819 */ /* 0x002fc800000006ff */
[----:B------:R1:W3:Y:S03]  /*4a60*/  SYNCS.PHASECHK.TRANS64.TRYWAIT P0, [R0+URZ+0x88], R2 ;  /* 0x00008802000075a7 */ /* 0x0002e600080011ff */
[----:B---3--:R-:W-:Y:S05]  /*4a70*/  @!P0 NANOSLEEP.SYNCS 0x989680 ;  /* 0x009896800000895d */ /* 0x008fea0003900000 */
[----:B------:R-:W3:Y:S02]  /*4a80*/  @!P0 SYNCS.PHASECHK.TRANS64 P0, [R0+URZ+0x88], R2 ;  /* 0x00008802000085a7 */ /* 0x000ee400080010ff */
[----:B--23--:R-:W-:Y:S05]  /*4a90*/  @P0 EXIT ;  /* 0x000000000000094d */ /* 0x00cfea0003800000 */
[----:B------:R-:W-:Y:S05]  /*4aa0*/  BRA `(.L_x_83) ;  /* 0xfffffffc00e87947 */ /* 0x000fea000383ffff */
.L_x_68:
[----:B------:R-:W-:-:S06]  /*4ab0*/  UISETP.GE.AND UP1, UPT, UR8, 0x4, UPT ;  /* 0x000000040800788c */ /* 0x000fcc000bf26270 */
[----:B------:R-:W-:-:S13]  /*4ac0*/  PLOP3.LUT P0, PT, PT, PT, UP1, 0x80, 0x8 ;  /* 0x000000000008781c */ /* 0x000fda0003f0f018 */
[----:B------:R-:W-:Y:S05]  /*4ad0*/  @!P0 EXIT ;  /* 0x000000000000894d */ /* 0x000fea0003800000 */
[----:B------:R-:W-:Y:S01]  /*4ae0*/  BAR.SYNC.DEFER_BLOCKING 0x6, 0xa0 ;  /* 0x0182800000007b1d */ /* 0x000fe20000010000 */
[C---:B------:R-:W-:Y:S01]  /*4af0*/  IMAD.SHL.U32 R3, R108.reuse, 0x40, RZ ;  /* 0x000000406c037824 */ /* 0x040fe200078e00ff */
[C---:B------:R-:W-:Y:S01]  /*4b00*/  LOP3.LUT R110, R108.reuse, 0x60, RZ, 0xc0, !PT ;  /* 0x000000606c6e7812 */ /* 0x040fe200078ec0ff */
[C---:B------:R-:W-:Y:S01]  /*4b10*/  IMAD.SHL.U32 R100, R108.reuse, 0x20, RZ ;  /* 0x000000206c647824 */ /* 0x040fe200078e00ff */
[----:B------:R-:W-:Y:S01]  /*4b20*/  CS2R R106, SRZ ;  /* 0x00000000006a7805 */ /* 0x000fe2000001ff00 */
[C---:B------:R-:W-:Y:S01]  /*4b30*/  IMAD.SHL.U32 R4, R108.reuse, 0x2, RZ ;  /* 0x000000026c047824 */ /* 0x040fe200078e00ff */
[----:B------:R-:W-:Y:S02]  /*4b40*/  UMOV UR49, 0x400 ;  /* 0x0000040000317882 */ /* 0x000fe40000000000 */
[----:B------:R-:W1:Y:S01]  /*4b50*/  LDC R99, c[0x0][0x370] ;  /* 0x0000dc00ff637b82 */ /* 0x000e620000000800 */
[----:B------:R-:W-:Y:S01]  /*4b60*/  ULEA UR49, UR37, UR49, 0x18 ;  /* 0x0000003125317291 */ /* 0x000fe2000f8ec0ff */
[----:B------:R-:W-:Y:S01]  /*4b70*/  LOP3.LUT R2, R3, 0x180, RZ, 0xc0, !PT ;  /* 0x0000018003027812 */ /* 0x000fe200078ec0ff */
[----:B------:R-:W-:Y:S01]  /*4b80*/  IMAD.U32 R46, R108, 0x10000, RZ ;  /* 0x000100006c2e7824 */ /* 0x000fe200078e00ff */
[----:B------:R-:W-:Y:S01]  /*4b90*/  LOP3.LUT R100, R100, 0xc00, RZ, 0xc0, !PT ;  /* 0x00000c0064647812 */ /* 0x000fe200078ec0ff */
[----:B------:R-:W-:Y:S01]  /*4ba0*/  UIADD3 UR4, UPT, UPT, UR49, 0x4200, URZ ;  /* 0x0000420031047890 */ /* 0x000fe2000fffe0ff */
[----:B------:R-:W-:Y:S01]  /*4bb0*/  LOP3.LUT R4, R2, 0x20, R4, 0xf8, !PT ;  /* 0x0000002002047812 */ /* 0x000fe200078ef804 */
[----:B------:R-:W-:Y:S01]  /*4bc0*/  IMAD.SHL.U32 R2, R108, 0x8, RZ ;  /* 0x000000086c027824 */ /* 0x000fe200078e00ff */
[----:B------:R-:W2:Y:S01]  /*4bd0*/  LDC R42, c[0x0][0xb0c] ;  /* 0x0002c300ff2a7b82 */ /* 0x000ea20000000800 */
[----:B------:R-:W-:Y:S01]  /*4be0*/  LOP3.LUT R100, R100, 0x40, R3, 0xf8, !PT ;  /* 0x0000004064647812 */ /* 0x000fe200078ef803 */
[----:B------:R-:W-:Y:S01]  /*4bf0*/  IMAD.MOV.U32 R45, RZ, RZ, RZ ;  /* 0x000000ffff2d7224 */ /* 0x000fe200078e00ff */
[----:B------:R-:W-:Y:S01]  /*4c00*/  LOP3.LUT R46, R46, 0x600000, RZ, 0xc0, !PT ;  /* 0x006000002e2e7812 */ /* 0x000fe200078ec0ff */
[----:B------:R-:W-:Y:S01]  /*4c10*/  IMAD.MOV.U32 R112, RZ, RZ, RZ ;  /* 0x000000ffff707224 */ /* 0x000fe200078e00ff */
[----:B------:R-:W-:-:S02]  /*4c20*/  LOP3.LUT R108, R108, 0x2, RZ, 0xc0, !PT ;  /* 0x000000026c6c7812 */ /* 0x000fc400078ec0ff */
[----:B------:R-:W-:Y:S02]  /*4c30*/  CS2R R104, SRZ ;  /* 0x0000000000687805 */ /* 0x000fe4000001ff00 */
[----:B------:R-:W-:Y:S01]  /*4c40*/  LOP3.LUT R2, R4, 0x30, R2, 0x78, !PT ;  /* 0x0000003004027812 */ /* 0x000fe200078e7802 */
[----:B------:R-:W4:Y:S01]  /*4c50*/  LDC R97, c[0x0][0xb20] ;  /* 0x0002c800ff617b82 */ /* 0x000f220000000800 */
[----:B------:R-:W3:Y:S01]  /*4c60*/  LDS R0, [UR49+0x150] ;  /* 0x00015031ff007984 */ /* 0x000ee20008000800 */
[----:B------:R-:W-:Y:S01]  /*4c70*/  LOP3.LUT R100, R100, 0x200, R3, 0xf8, !PT ;  /* 0x0000020064647812 */ /* 0x000fe200078ef803 */
[----:B------:R-:W-:Y:S01]  /*4c80*/  IMAD.MOV R102, RZ, RZ, -R108 ;  /* 0x000000ffff667224 */ /* 0x000fe200078e0a6c */
[----:B------:R-:W1:Y:S01]  /*4c90*/  LDCU.64 UR52, c[0x0][0x348] ;  /* 0x00006900ff3477ac */ /* 0x000e620008000a00 */
[----:B------:R-:W-:Y:S01]  /*4ca0*/  IMAD.U32 R109, RZ, RZ, UR4 ;  /* 0x00000004ff6d7e24 */ /* 0x000fe2000f8e00ff */
[----:B------:R-:W-:Y:S02]  /*4cb0*/  LOP3.LUT R100, R100, R2, RZ, 0xfc, !PT ;  /* 0x0000000264647212 */ /* 0x000fe400078efcff */
[----:B------:R-:W1:Y:S01]  /*4cc0*/  LDC R41, c[0x0][0xb30] ;  /* 0x0002cc00ff297b82 */ /* 0x000e620000000800 */
[----:B------:R-:W1:Y:S01]  /*4cd0*/  LDCU.64 UR38, c[0x0][0x888] ;  /* 0x00011100ff2677ac */ /* 0x000e620008000a00 */
[----:B------:R-:W1:Y:S06]  /*4ce0*/  LDCU.64 UR44, c[0x0][0x890] ;  /* 0x00011200ff2c77ac */ /* 0x000e6c0008000a00 */
[----:B------:R-:W1:Y:S01]  /*4cf0*/  LDC.64 R92, c[0x0][0xb10] ;  /* 0x0002c400ff5c7b82 */ /* 0x000e620000000a00 */
[----:B------:R-:W-:-:S07]  /*4d00*/  UIADD3 UR48, UPT, UPT, UR49, 0x200, URZ ;  /* 0x0000020031307890 */ /* 0x000fce000fffe0ff */
[----:B------:R-:W1:Y:S08]  /*4d10*/  LDC.64 R38, c[0x0][0xb18] ;  /* 0x0002c600ff267b82 */ /* 0x000e700000000a00 */
[----:B------:R-:W1:Y:S08]  /*4d20*/  LDC.64 R36, c[0x0][0xb28] ;  /* 0x0002ca00ff247b82 */ /* 0x000e700000000a00 */
[----:B------:R-:W1:Y:S01]  /*4d30*/  LDC.64 R90, c[0x0][0x8b0] ;  /* 0x00022c00ff5a7b82 */ /* 0x000e620000000a00 */
[----:B---3--:R-:W-:-:S07]  /*4d40*/  IMAD.IADD R46, R0, 0x1, R46 ;  /* 0x00000001002e7824 */ /* 0x008fce00078e022e */
[----:B------:R-:W3:Y:S08]  /*4d50*/  LDC.64 R88, c[0x0][0x8a8] ;  /* 0x00022a00ff587b82 */ /* 0x000ef00000000a00 */
[----:B--2-4-:R-:W1:Y:S02]  /*4d60*/  LDC R98, c[0x0][0x374] ;  /* 0x0000dd00ff627b82 */ /* 0x014e640000000800 */
.L_x_125:
[----:B------:R-:W-:Y:S02]  /*4d70*/  LEA R0, R112, UR49, 0x3 ;  /* 0x0000003170007c11 */ /* 0x000fe4000f8e18ff */
[----:B------:R-:W-:Y:S02]  /*4d80*/  SHF.L.U32 R2, R106, 0x1f, RZ ;  /* 0x0000001f6a027819 */ /* 0x000fe400000006ff */
[----:B------:R-:W-:Y:S02]  /*4d90*/  LEA R16, R112, UR49, 0x4 ;  /* 0x0000003170107c11 */ /* 0x000fe4000f8e20ff */
[----:B------:R-:W2:Y:S02]  /*4da0*/  SYNCS.PHASECHK.TRANS64.TRYWAIT P0, [R0+URZ+0xa0], R2 ;  /* 0x0000a002000075a7 */ /* 0x000ea400080011ff */
[----:B-12---:R-:W-:Y:S05]  /*4db0*/  @!P0 BRA `(.L_x_84) ;  /* 0x0000004c00408947 */ /* 0x006fea0003800000 */
.L_x_171:
[----:B------:R-:W4:Y:S01]  /*4dc0*/  LDC.64 R10, c[0x0][0xb10] ;  /* 0x0002c400ff0a7b82 */ /* 0x000f220000000a00 */
[----:B------:R-:W3:Y:S01]  /*4dd0*/  LDS.128 R16, [R16+0x130] ;  /* 0x0001300010107984 */ /* 0x000ee20000000c00 */
[----:B-1----:R-:W-:Y:S01]  /*4de0*/  ISETP.NE.AND P1, PT, R41, 0x1, PT ;  /* 0x000000012900780c */ /* 0x002fe20003f25270 */
[----:B--2---:R-:W-:Y:S01]  /*4df0*/  VIADD R0, R0, 0xb0 ;  /* 0x000000b000007836 */ /* 0x004fe20000000000 */
[----:B------:R-:W-:Y:S04]  /*4e00*/  ISETP.GE.AND P0, PT, R40, 0x1, PT ;  /* 0x000000012800780c */ /* 0x000fe80003f06270 */
[----:B------:R-:W1:Y:S01]  /*4e10*/  LDC.64 R8, c[0x0][0xb18] ;  /* 0x0002c600ff087b82 */ /* 0x000e620000000a00 */
[----:B------:R-:W-:Y:S01]  /*4e20*/  PRMT R0, RZ, 0x654, R0 ;  /* 0x00000654ff007816 */ /* 0x000fe20000000000 */
[----:B------:R-:W-:Y:S01]  /*4e30*/  @!PT LDS RZ, [RZ] ;  /* 0x00000000fffff984 */ /* 0x000fe20000000800 */
[----:B------:R-:W-:Y:S01]  /*4e40*/  @!PT LDS RZ, [RZ] ;  /* 0x00000000fffff984 */ /* 0x000fe20000000800 */
[----:B------:R-:W-:Y:S01]  /*4e50*/  @!PT LDS RZ, [RZ] ;  /* 0x00000000fffff984 */ /* 0x000fe20000000800 */
[----:B------:R-:W-:Y:S01]  /*4e60*/  @!PT LDS RZ, [RZ] ;  /* 0x00000000fffff984 */ /* 0x000fe20000000800 */
[----:B------:R2:W-:Y:S06]  /*4e70*/  MEMBAR.ALL.CTA ;  /* 0x0000000000007992 */ /* 0x0005ec0000008000 */
[----:B--2---:R-:W2:Y:S01]  /*4e80*/  FENCE.VIEW.ASYNC.S ;  /* 0x00000000000073c6 */ /* 0x004ea20000000000 */
[----:B------:R-:W1:Y:S08]  /*4e90*/  @!P1 LDC R12, c[0x0][0xb20] ;  /* 0x0002c800ff0c9b82 */ /* 0x000e700000000800 */
[----:B------:R-:W1:Y:S01]  /*4ea0*/  @!P1 LDC R7, c[0x0][0xb0c] ;  /* 0x0002c300ff079b82 */ /* 0x000e620000000800 */
[----:B--2---:R2:W-:Y:S01]  /*4eb0*/  SYNCS.ARRIVE.TRANS64.RED.A1T0 RZ, [R0+URZ], RZ ;  /* 0x000000ff00ff79a7 */ /* 0x0045e200081004ff */
[----:B---3--:R-:W-:Y:S04]  /*4ec0*/  LOP3.LUT P4, RZ, R18, 0x1, RZ, 0xc0, !PT ;  /* 0x0000000112ff7812 */ /* 0x008fe8000788c0ff */
[----:B------:R-:W-:Y:S09]  /*4ed0*/  P2R R111, PR, RZ, 0x10 ;  /* 0x00000010ff6f7803 */ /* 0x000ff20000000000 */
[----:B------:R-:W-:Y:S02]  /*4ee0*/  @P4 MOV R44, R16 ;  /* 0x00000010002c4202 */ /* 0x000fe40000000f00 */
[----:B------:R-:W-:Y:S01]  /*4ef0*/  @P4 LOP3.LUT R43, R17, 0xffff, RZ, 0xc0, !PT ;  /* 0x0000ffff112b4812 */ /* 0x000fe200078ec0ff */
[----:B--2-4-:R-:W-:Y:S06]  /*4f00*/  @!P0 BRA `(.L_x_85) ;  /* 0x0000000000a48947 */ /* 0x014fec0003800000 */
[----:B------:R-:W-:Y:S01]  /*4f10*/  IMAD.HI.U32 R0, R98, R39, RZ ;  /* 0x0000002762007227 */ /* 0x000fe200078e00ff */
[----:B------:R-:W-:Y:S02]  /*4f20*/  ISETP.NE.AND P0, PT, R38, 0x1, PT ;  /* 0x000000012600780c */ /* 0x000fe40003f05270 */
[----:B------:R-:W-:Y:S01]  /*4f30*/  ISETP.NE.AND P2, PT, R40, 0x1, PT ;  /* 0x000000012800780c */ /* 0x000fe20003f45270 */
[----:B------:R-:W-:Y:S01]  /*4f40*/  IMAD.HI.U32 R4, R99, R92, RZ ;  /* 0x0000005c63047227 */ /* 0x000fe200078e00ff */
[----:B------:R-:W-:Y:S02]  /*4f50*/  SHF.R.U32.HI R0, RZ, R97, R0 ;  /* 0x00000061ff007219 */ /* 0x000fe40000011600 */
[----:B------:R-:W-:Y:S01]  /*4f60*/  ISETP.NE.AND P3, PT, R42, 0x1, PT ;  /* 0x000000012a00780c */ /* 0x000fe20003f65270 */
[----:B------:R-:W-:Y:S01]  /*4f70*/  IMAD.HI.U32 R6, R43, R39, RZ ;  /* 0x000000272b067227 */ /* 0x000fe200078e00ff */
[-C--:B------:R-:W-:Y:S02]  /*4f80*/  SHF.R.U32.HI R4, RZ, R93.reuse, R4 ;  /* 0x0000005dff047219 */ /* 0x080fe40000011604 */
[----:B------:R-:W-:Y:S01]  /*4f90*/  SEL R0, R98, R0, !P0 ;  /* 0x0000000062007207 */ /* 0x000fe20004000000 */
[----:B------:R-:W-:Y:S01]  /*4fa0*/  IMAD.HI.U32 R5, R44, R92, RZ ;  /* 0x0000005c2c057227 */ /* 0x000fe200078e00ff */
[----:B------:R-:W-:Y:S03]  /*4fb0*/  SEL R4, R99, R4, !P3 ;  /* 0x0000000463047207 */ /* 0x000fe60005800000 */
[-C--:B------:R-:W-:Y:S01]  /*4fc0*/  IMAD.HI.U32 R3, R0, R36.reuse, RZ ;  /* 0x0000002400037227 */ /* 0x080fe200078e00ff */
[----:B------:R-:W-:Y:S03]  /*4fd0*/  SHF.R.U32.HI R5, RZ, R93, R5 ;  /* 0x0000005dff057219 */ /* 0x000fe60000011605 */
[----:B------:R-:W-:Y:S01]  /*4fe0*/  IMAD.HI.U32 R2, R4, R36, RZ ;  /* 0x0000002404027227 */ /* 0x000fe200078e00ff */
[----:B------:R-:W-:Y:S02]  /*4ff0*/  @P2 SHF.R.U32.HI R0, RZ, R37, R3 ;  /* 0x00000025ff002219 */ /* 0x000fe40000011603 */
[----:B------:R-:W-:Y:S02]  /*5000*/  SHF.R.U32.HI R3, RZ, R97, R6 ;  /* 0x00000061ff037219 */ /* 0x000fe40000011606 */
[----:B------:R-:W-:Y:S01]  /*5010*/  @P2 SHF.R.U32.HI R4, RZ, R37, R2 ;  /* 0x00000025ff042219 */ /* 0x000fe20000011602 */
[----:B------:R-:W-:Y:S01]  /*5020*/  IMAD R0, R40, R0, RZ ;  /* 0x0000000028007224 */ /* 0x000fe200078e02ff */
[----:B------:R-:W-:Y:S02]  /*5030*/  SEL R3, R43, R3, !P0 ;  /* 0x000000032b037207 */ /* 0x000fe40004000000 */
[----:B------:R-:W-:Y:S01]  /*5040*/  SEL R2, R44, R5, !P3 ;  /* 0x000000052c027207 */ /* 0x000fe20005800000 */
[----:B------:R-:W-:Y:S01]  /*5050*/  IMAD R5, R40, R4, RZ ;  /* 0x0000000428057224 */ /* 0x000fe200078e02ff */
[C---:B------:R-:W-:Y:S01]  /*5060*/  ISETP.GE.AND P0, PT, R3.reuse, R0, PT ;  /* 0x000000000300720c */ /* 0x040fe20003f06270 */
[C---:B------:R-:W-:Y:S03]  /*5070*/  IMAD.HI.U32 R0, R3.reuse, R36, RZ ;  /* 0x0000002403007227 */ /* 0x040fe600078e00ff */
[C---:B------:R-:W-:Y:S02]  /*5080*/  ISETP.GE.OR P0, PT, R2.reuse, R5, P0 ;  /* 0x000000050200720c */ /* 0x040fe40000706670 */
[----:B------:R-:W-:Y:S04]  /*5090*/  SHF.R.U32.HI R0, RZ, R37, R0 ;  /* 0x00000025ff007219 */ /* 0x000fe80000011600 */
[C---:B------:R-:W-:Y:S05]  /*50a0*/  SEL R6, R3.reuse, R0, !P2 ;  /* 0x0000000003067207 */ /* 0x040fea0005000000 */
        /* <DEDUP_REMOVED lines=14> */
[----:B------:R-:W-:Y:S07]  /*5190*/  IMAD R43, R3, R38, R43 ;  /* 0x00000026032b7224 */ /* 0x000fee00078e022b */
.L_x_85:
[----:B-1----:R-:W-:Y:S01]  /*51a0*/  @!P1 ISETP.NE.AND P0, PT, R8, 0x1, PT ;  /* 0x000000010800980c */ /* 0x002fe20003f05270 */
[----:B------:R-:W-:Y:S01]  /*51b0*/  @!P1 IMAD.HI.U32 R0, R44, R10, RZ ;  /* 0x0000000a2c009227 */ /* 0x000fe200078e00ff */
[----:B------:R-:W-:Y:S01]  /*51c0*/  @!P1 ISETP.NE.AND P2, PT, R7, 0x1, PT ;  /* 0x000000010700980c */ /* 0x000fe20003f45270 */
[----:B------:R-:W-:Y:S01]  /*51d0*/  ULOP3.LUT UP0, URZ, UR48, 0x1b0, URZ, 0xc0, !UPT ;  /* 0x000001b030ff7892 */ /* 0x000fe2000f80c0ff */
[----:B------:R-:W-:Y:S01]  /*51e0*/  R2UR UR42, R15 ;  /* 0x000000000f2a72ca */ /* 0x000fe200000e0000 */
[C---:B------:R-:W-:Y:S01]  /*51f0*/  @!P1 IMAD.HI.U32 R2, R43.reuse, R9, RZ ;  /* 0x000000092b029227 */ /* 0x040fe200078e00ff */
[----:B------:R-:W-:Y:S02]  /*5200*/  @!P1 SHF.R.U32.HI R0, RZ, R11, R0 ;  /* 0x0000000bff009219 */ /* 0x000fe40000011600 */
[----:B------:R-:W-:Y:S01]  /*5210*/  R2UR UR41, R14 ;  /* 0x000000000e2972ca */ /* 0x000fe200000e0000 */
[----:B------:R-:W-:Y:S01]  /*5220*/  VIADD R112, R112, 0x1 ;  /* 0x0000000170707836 */ /* 0x000fe20000000000 */
[----:B------:R-:W-:Y:S02]  /*5230*/  @!P1 SHF.R.U32.HI R2, RZ, R12, R2 ;  /* 0x0000000cff029219 */ /* 0x000fe40000011602 */
[----:B------:R-:W-:Y:S02]  /*5240*/  @!P1 SEL R3, R44, R0, !P2 ;  /* 0x000000002c039207 */ /* 0x000fe40005000000 */
[----:B------:R-:W-:Y:S02]  /*5250*/  @!P1 SEL R2, R43, R2, !P0 ;  /* 0x000000022b029207 */ /* 0x000fe40004000000 */
[----:B------:R-:W-:Y:S01]  /*5260*/  @P4 SHF.R.U32.HI R103, RZ, 0x10, R17 ;  /* 0x00000010ff674819 */ /* 0x000fe20000011611 */
[----:B------:R-:W-:Y:S02]  /*5270*/  USHF.L.U32 UR42, UR42, 0x6, URZ ;  /* 0x000000062a2a7899 */ /* 0x000fe400080006ff */
[----:B------:R-:W-:Y:S02]  /*5280*/  @!P1 IMAD.IADD R0, R2, 0x1, -R3 ;  /* 0x0000000102009824 */ /* 0x000fe400078e0a03 */
[----:B------:R-:W-:Y:S01]  /*5290*/  @!P1 IMAD.IADD R2, R3, 0x1, -R2 ;  /* 0x0000000103029824 */ /* 0x000fe200078e0a02 */
[----:B------:R-:W-:Y:S01]  /*52a0*/  USHF.L.U32 UR41, UR41, 0x8, URZ ;  /* 0x0000000829297899 */ /* 0x000fe200080006ff */
[----:B------:R-:W-:Y:S02]  /*52b0*/  @!P1 IMAD R44, R0, R7, R44 ;  /* 0x00000007002c9224 */ /* 0x000fe400078e022c */
[----:B------:R-:W-:Y:S01]  /*52c0*/  @!P1 IMAD R43, R2, R8, R43 ;  /* 0x00000008022b9224 */ /* 0x000fe200078e022b */
[----:B------:R-:W-:Y:S08]  /*52d0*/  BRA.U !UP0, `(.L_x_86) ;  /* 0x0000000108407547 */ /* 0x000ff0000b800000 */
[----:B------:R-:W1:Y:S01]  /*52e0*/  LDCU.64 UR8, c[0x4][0x88] ;  /* 0x01001100ff0877ac */ /* 0x000e620008000a00 */
[----:B------:R-:W-:Y:S01]  /*52f0*/  MOV R3, 0x0 ;  /* 0x0000000000037802 */ /* 0x000fe20000000f00 */
[----:B------:R-:W-:Y:S02]  /*5300*/  HFMA2 R12, -RZ, RZ, 0, 5.9604644775390625e-08 ;  /* 0x00000001ff0c7431 */ /* 0x000fe400000001ff */
[----:B------:R-:W-:Y:S02]  /*5310*/  IMAD.MOV.U32 R8, RZ, RZ, 0x70 ;  /* 0x00000070ff087424 */ /* 0x000fe400078e00ff */
[----:B------:R-:W-:Y:S01]  /*5320*/  IMAD.MOV.U32 R13, RZ, RZ, RZ ;  /* 0x000000ffff0d7224 */ /* 0x000fe200078e00ff */
[----:B------:R-:W2:Y:S01]  /*5330*/  LDCU.64 UR6, c[0x4][0x90] ;  /* 0x01001200ff0677ac */ /* 0x000ea20008000a00 */
[----:B------:R-:W3:Y:S01]  /*5340*/  LDC.64 R2, c[0x4][R3] ;  /* 0x0100000003027b82 */ /* 0x000ee20000000a00 */
[----:B------:R-:W4:Y:S01]  /*5350*/  LDCU.64 UR4, c[0x4][0x8] ;  /* 0x01000100ff0477ac */ /* 0x000f220008000a00 */
[----:B-1----:R-:W-:Y:S01]  /*5360*/  MOV R5, UR9 ;  /* 0x0000000900057c02 */ /* 0x002fe20008000f00 */
[----:B------:R-:W-:Y:S01]  /*5370*/  IMAD.U32 R4, RZ, RZ, UR8 ;  /* 0x00000008ff047e24 */ /* 0x000fe2000f8e00ff */
[----:B--2---:R-:W-:Y:S01]  /*5380*/  MOV R7, UR7 ;  /* 0x0000000700077c02 */ /* 0x004fe20008000f00 */
[----:B------:R-:W-:Y:S01]  /*5390*/  IMAD.U32 R6, RZ, RZ, UR6 ;  /* 0x00000006ff067e24 */ /* 0x000fe2000f8e00ff */
[----:B----4-:R-:W-:Y:S01]  /*53a0*/  MOV R11, UR5 ;  /* 0x00000005000b7c02 */ /* 0x010fe20008000f00 */
[----:B------:R-:W-:Y:S02]  /*53b0*/  IMAD.U32 R10, RZ, RZ, UR4 ;  /* 0x00000004ff0a7e24 */ /* 0x000fe4000f8e00ff */
[----:B------:R-:W-:Y:S07]  /*53c0*/  LEPC R20, `(.L_x_86) ;  /* 0x000000001014794e */ /* 0x000fee0000000000 */
[----:B---3-5:R-:W-:Y:S05]  /*53d0*/  CALL.ABS.NOINC R2 ;  /* 0x0000000002007343 */ /* 0x028fea0003c00000 */
.L_x_86:
[----:B------:R-:W-:Y:S01]  /*53e0*/  LOP3.LUT P0, RZ, R109, 0x1b0, RZ, 0xc0, !PT ;  /* 0x000001b06dff7812 */ /* 0x000fe2000780c0ff */
[----:B------:R-:W-:Y:S11]  /*53f0*/  BSSY.RECONVERGENT B6, `(.L_x_87) ;  /* 0x0000013000067945 */ /* 0x000ff60003800200 */
[----:B------:R-:W-:Y:S01]  /*5400*/  @!UPT UIADD3 URZ, UPT, UPT, URZ, URZ, URZ ;  /* 0x000000fffffff290 */ /* 0x000fe2000fffe0ff */
[----:B------:R-:W-:Y:S05]  /*5410*/  @!P0 BRA `(.L_x_88) ;  /* 0x0000000000408947 */ /* 0x000fea0003800000 */
        /* <DEDUP_REMOVED lines=16> */
.L_x_88:
[----:B------:R-:W-:Y:S05]  /*5520*/  BSYNC.RECONVERGENT B6 ;  /* 0x0000000000067941 */ /* 0x000fea0003800200 */
.L_x_87:
[----:B------:R-:W-:Y:S01]  /*5530*/  ISETP.NE.U32.AND P4, PT, R90, RZ, PT ;  /* 0x000000ff5a00720c */ /* 0x000fe20003f85070 */
[----:B------:R-:W-:Y:S01]  /*5540*/  UISETP.NE.AND UP2, UPT, UR50, URZ, UPT ;  /* 0x000000ff3200728c */ /* 0x000fe2000bf45270 */
[----:B------:R-:W-:Y:S01]  /*5550*/  ISETP.NE.U32.AND P2, PT, RZ, UR38, PT ;  /* 0x00000026ff007c0c */ /* 0x000fe2000bf45070 */
[----:B------:R-:W-:Y:S01]  /*5560*/  UISETP.NE.U32.AND UP1, UPT, UR44, URZ, UPT ;  /* 0x000000ff2c00728c */ /* 0x000fe2000bf25070 */
[----:B------:R-:W-:Y:S01]  /*5570*/  ISETP.NE.AND.EX P4, PT, R91, RZ, PT, P4 ;  /* 0x000000ff5b00720c */ /* 0x000fe20003f85340 */
[----:B------:R-:W-:Y:S01]  /*5580*/  UPLOP3.LUT UP0, UPT, UPT, UPT, UPT, 0x40, 0x4 ;  /* 0x000000000004789c */ /* 0x000fe20003f0e870 */
[----:B------:R-:W-:Y:S01]  /*5590*/  ISETP.NE.AND.EX P2, PT, RZ, UR39, PT, P2 ;  /* 0x00000027ff007c0c */ /* 0x000fe2000bf45320 */
[----:B------:R-:W-:Y:S01]  /*55a0*/  UISETP.NE.AND.EX UP1, UPT, UR45, URZ, UPT, UP1 ;  /* 0x000000ff2d00728c */ /* 0x000fe2000bf25310 */
[----:B------:R-:W-:Y:S04]  /*55b0*/  PLOP3.LUT P1, PT, PT, PT, UP2, 0x80, 0x8 ;  /* 0x000000000008781c */ /* 0x000fe80003f2f028 */
[----:B------:R-:W-:Y:S06]  /*55c0*/  @UP2 UPLOP3.LUT UP0, UPT, UPT, UPT, UP1, 0x80, 0x8 ;  /* 0x000000000008289c */ /* 0x000fec0003f0f010 */
[----:B------:R-:W-:Y:S01]  /*55d0*/  PLOP3.LUT P0, PT, PT, PT, UP0, 0x80, 0x8 ;  /* 0x000000000008781c */ /* 0x000fe20003f0f008 */
[----:B------:R-:W-:Y:S01]  /*55e0*/  @!UPT UIADD3 URZ, UPT, UPT, URZ, URZ, URZ ;  /* 0x000000fffffff290 */ /* 0x000fe2000fffe0ff */
[----:B------:R-:W-:Y:S11]  /*55f0*/  BRA.U !UP1, `(.L_x_89) ;  /* 0x0000000109387547 */ /* 0x000ff6000b800000 */
[----:B------:R-:W-:Y:S01]  /*5600*/  UISETP.NE.U32.AND UP0, UPT, UR38, URZ, UPT ;  /* 0x000000ff2600728c */ /* 0x000fe2000bf05070 */
[----:B------:R-:W-:Y:S02]  /*5610*/  HFMA2 R0, -RZ, RZ, 0, 5.9604644775390625e-08 ;  /* 0x00000001ff007431 */ /* 0x000fe400000001ff */
[----:B------:R-:W-:Y:S01]  /*5620*/  IMAD.MOV.U32 R96, RZ, RZ, 0x1 ;  /* 0x00000001ff607424 */ /* 0x000fe200078e00ff */
[----:B------:R-:W-:Y:S06]  /*5630*/  UISETP.NE.AND.EX UP0, UPT, UR39, URZ, UPT, UP0 ;  /* 0x000000ff2700728c */ /* 0x000fec000bf05300 */
[----:B------:R-:W-:Y:S05]  /*5640*/  PLOP3.LUT P3, PT, PT, PT, UP0, 0x80, 0x8 ;  /* 0x000000000008781c */ /* 0x000fea0003f6f008 */
[----:B------:R-:W1:Y:S01]  /*5650*/  @UP0 LDCU.64 UR6, c[0x0][0x888] ;  /* 0x00011100ff0607ac */ /* 0x000e620008000a00 */
[----:B------:R-:W-:Y:S07]  /*5660*/  @UP0 UIMAD UR4, UR36, UR44, URZ ;  /* 0x0000002c240402a4 */ /* 0x000fee000f8e02ff */
[----:B------:R-:W-:Y:S01]  /*5670*/  @!P3 PRMT R96, R0, 0x7610, R96 ;  /* 0x000076100060b816 */ /* 0x000fe20000000060 */
[----:B-1----:R-:W-:Y:S03]  /*5680*/  @UP0 UIMAD.WIDE UR6, UR4, 0x4, UR6 ;  /* 0x00000004040608a5 */ /* 0x002fe6000f8e0206 */
[----:B------:R-:W1:Y:S03]  /*5690*/  @!UP0 LDCU UR4, c[0x0][0x880] ;  /* 0x00011000ff0487ac */ /* 0x000e660008000800 */
[----:B------:R-:W-:Y:S01]  /*56a0*/  IMAD.U32 R2, RZ, RZ, UR6 ;  /* 0x00000006ff027e24 */ /* 0x000fe2000f8e00ff */
[----:B------:R-:W-:Y:S05]  /*56b0*/  MOV R3, UR7 ;  /* 0x0000000700037c02 */ /* 0x000fea0008000f00 */
[----:B-----5:R2:W5:Y:S02]  /*56c0*/  @P3 LDG.E R49, desc[UR46][R2.64] ;  /* 0x0000002e02313981 */ /* 0x020564000c1e1900 */
[----:B-12---:R-:W-:Y:S02]  /*56d0*/  @!P3 IMAD.U32 R49, RZ, RZ, UR4 ;  /* 0x00000004ff31be24 */ /* 0x006fe4000f8e00ff */
.L_x_89:
[----:B------:R-:W-:Y:S05]  /*56e0*/  @!P4 BRA `(.L_x_90) ;  /* 0x000000000020c947 */ /* 0x000fea0003800000 */
[----:B------:R-:W-:Y:S04]  /*56f0*/  ISETP.NE.U32.AND P3, PT, R88, RZ, PT ;  /* 0x000000ff5800720c */ /* 0x000fe80003f65070 */
[----:B------:R-:W-:Y:S11]  /*5700*/  ISETP.NE.AND.EX P3, PT, R89, RZ, PT, P3 ;  /* 0x000000ff5900720c */ /* 0x000ff60003f65330 */
[----:B------:R-:W-:Y:S02]  /*5710*/  @!UPT UIADD3 URZ, UPT, UPT, URZ, URZ, URZ ;  /* 0x000000fffffff290 */ /* 0x000fe4000fffe0ff */
[----:B------:R-:W1:Y:S01]  /*5720*/  @P3 LDC.64 R2, c[0x0][0x8a8] ;  /* 0x00022a00ff023b82 */ /* 0x000e620000000a00 */
[----:B------:R-:W-:Y:S04]  /*5730*/  @P3 IMAD R0, R90, UR36, RZ ;  /* 0x000000245a003c24 */ /* 0x000fe8000f8e02ff */
[----:B-1----:R-:W-:Y:S05]  /*5740*/  @P3 IMAD.WIDE R2, R0, 0x4, R2 ;  /* 0x0000000400023825 */ /* 0x002fea00078e0202 */
[----:B-----5:R1:W5:Y:S02]  /*5750*/  @P3 LDG.E R47, desc[UR46][R2.64] ;  /* 0x0000002e022f3981 */ /* 0x020364000c1e1900 */
[----:B-1----:R-:W2:Y:S02]  /*5760*/  @!P3 LDC R47, c[0x0][0x8a0] ;  /* 0x00022800ff2fbb82 */ /* 0x002ea40000000800 */
.L_x_90:
[----:B-----5:R-:W-:Y:S01]  /*5770*/  FSETP.NEU.AND P4, PT, R49, RZ, PT ;  /* 0x000000ff3100720b */ /* 0x020fe20003f8d000 */
[----:B------:R-:W-:Y:S01]  /*5780*/  BSSY B1, `(.L_x_91) ;  /* 0x0000042000017945 */ /* 0x000fe20003800000 */
[----:B------:R-:W-:Y:S01]  /*5790*/  SEL R5, RZ, 0xffffffff, P2 ;  /* 0xffffffffff057807 */ /* 0x000fe20001000000 */
[----:B------:R-:W-:Y:S01]  /*57a0*/  IMAD.MOV.U32 R115, RZ, RZ, 0x1 ;  /* 0x00000001ff737424 */ /* 0x000fe200078e00ff */
[----:B------:R-:W-:Y:S02]  /*57b0*/  LOP3.LUT P3, RZ, R96, 0xff, RZ, 0xc0, !PT ;  /* 0x000000ff60ff7812 */ /* 0x000fe4000786c0ff */
[----:B------:R-:W-:Y:S02]  /*57c0*/  CS2R R86, SRZ ;  /* 0x0000000000567805 */ /* 0x000fe4000001ff00 */
[----:B------:R-:W-:Y:S02]  /*57d0*/  @P1 SEL R0, RZ, 0xffffffff, P4 ;  /* 0xffffffffff001807 */ /* 0x000fe40002000000 */
[----:B------:R-:W-:Y:S02]  /*57e0*/  CS2R R84, SRZ ;  /* 0x0000000000547805 */ /* 0x000fe4000001ff00 */
[----:B------:R-:W-:Y:S02]  /*57f0*/  LEA R2, R105, UR49, 0x3 ;  /* 0x0000003169027c11 */ /* 0x000fe4000f8e18ff */
[----:B------:R-:W-:Y:S02]  /*5800*/  CS2R R82, SRZ ;  /* 0x0000000000527805 */ /* 0x000fe4000001ff00 */
[----:B------:R-:W-:Y:S02]  /*5810*/  @P0 SEL R0, R5, R0, !P3 ;  /* 0x0000000005000207 */ /* 0x000fe40005800000 */
[----:B------:R-:W-:Y:S02]  /*5820*/  CS2R R80, SRZ ;  /* 0x0000000000507805 */ /* 0x000fe4000001ff00 */
[----:B------:R-:W-:Y:S02]  /*5830*/  LEA R113, R45, UR49, 0x3 ;  /* 0x000000312d717c11 */ /* 0x000fe4000f8e18ff */
[----:B------:R-:W-:Y:S02]  /*5840*/  @P1 LOP3.LUT R0, R0, 0x1, RZ, 0xc0, !PT ;  /* 0x0000000100001812 */ /* 0x000fe400078ec0ff */
[----:B------:R-:W-:Y:S02]  /*5850*/  SHF.L.U32 R3, R107, 0x1f, RZ ;  /* 0x0000001f6b037819 */ /* 0x000fe400000006ff */
[----:B------:R-:W-:Y:S02]  /*5860*/  ISETP.NE.U32.OR P6, PT, R0, 0x1, !P1 ;  /* 0x000000010000780c */ /* 0x000fe40004fc5470 */
[----:B------:R-:W-:Y:S02]  /*5870*/  PLOP3.LUT P2, PT, PT, PT, UP1, 0x80, 0x8 ;  /* 0x000000000008781c */ /* 0x000fe40003f4f018 */
[----:B------:R-:W-:Y:S02]  /*5880*/  LEA.HI R48, R45, R45, RZ, 0x1 ;  /* 0x0000002d2d307211 */ /* 0x000fe400078f08ff */
[----:B------:R-:W-:Y:S02]  /*5890*/  SEL R4, RZ, 0xffffffff, P4 ;  /* 0xffffffffff047807 */ /* 0x000fe40002000000 */
[----:B------:R-:W-:Y:S05]  /*58a0*/  P2R R118, PR, RZ, 0x40 ;  /* 0x00000040ff767803 */ /* 0x000fea0000000000 */
[----:B------:R-:W-:Y:S02]  /*58b0*/  @P6 SHF.L.U32 R0, R104, 0x1f, RZ ;  /* 0x0000001f68006819 */ /* 0x000fe400000006ff */
[----:B------:R-:W-:Y:S02]  /*58c0*/  @P2 SEL R4, R5, R4, !P3 ;  /* 0x0000000405042207 */ /* 0x000fe40005800000 */
[----:B------:R1:W3:Y:S02]  /*58d0*/  @P6 SYNCS.PHASECHK.TRANS64.TRYWAIT P1, [R2+URZ+0x50], R0 ;  /* 0x00005000020065a7 */ /* 0x0002e400080211ff */
[----:B------:R-:W-:Y:S04]  /*58e0*/  LOP3.LUT R4, R4, 0x1, RZ, 0xc0, !PT ;  /* 0x0000000104047812 */ /* 0x000fe800078ec0ff */
[----:B------:R-:W-:Y:S04]  /*58f0*/  ISETP.NE.U32.AND P5, PT, R4, 0x1, PT ;  /* 0x000000010400780c */ /* 0x000fe80003fa5070 */
[----:B------:R-:W-:Y:S01]  /*5900*/  P2R R116, PR, RZ, 0x20 ;  /* 0x00000020ff747803 */ /* 0x000fe20000000000 */
[----:B------:R4:W2:Y:S01]  /*5910*/  SYNCS.PHASECHK.TRANS64.TRYWAIT P0, [R113+URZ+0xc0], R3 ;  /* 0x0000c003710075a7 */ /* 0x0008a200080011ff */
[C---:B-1----:R-:W-:Y:S01]  /*5920*/  IMAD.SHL.U32 R0, R48.reuse, 0x80, RZ ;  /* 0x0000008030007824 */ /* 0x042fe200078e00ff */
[----:B------:R-:W-:Y:S04]  /*5930*/  LOP3.LUT R48, R48, 0xffe, RZ, 0xc0, !PT ;  /* 0x00000ffe30307812 */ /* 0x000fe800078ec0ff */
[----:B------:R-:W-:Y:S01]  /*5940*/  LOP3.LUT R0, R0, 0xffffff00, RZ, 0xc0, !PT ;  /* 0xffffff0000007812 */ /* 0x000fe200078ec0ff */
[----:B------:R-:W-:Y:S04]  /*5950*/  IMAD.IADD R48, R45, 0x1, -R48 ;  /* 0x000000012d307824 */ /* 0x000fe800078e0a30 */
[----:B------:R-:W-:Y:S04]  /*5960*/  IMAD.IADD R0, R46, 0x1, R0 ;  /* 0x000000012e007824 */ /* 0x000fe800078e0200 */
[----:B------:R-:W-:Y:S01]  /*5970*/  IMAD R48, R48, 0x100000, R0 ;  /* 0x0010000030307824 */ /* 0x000fe200078e0200 */
[----:B---3--:R-:W-:Y:S01]  /*5980*/  @P6 SEL R115, RZ, 0x1, !P1 ;  /* 0x00000001ff736807 */ /* 0x008fe20004800000 */
[----:B----4-:R-:W-:Y:S06]  /*5990*/  @!P6 BRA `(.L_x_92) ;  /* 0x000000000080e947 */ /* 0x010fec0003800000 */
[----:B------:R-:W-:Y:S01]  /*59a0*/  @P5 IMAD R5, R105, 0x1000, R100 ;  /* 0x0000100069055824 */ /* 0x000fe200078e0264 */
[----:B------:R-:W-:Y:S01]  /*59b0*/  ISETP.NE.AND P1, PT, R115, RZ, PT ;  /* 0x000000ff7300720c */ /* 0x000fe20003f25270 */
[----:B------:R-:W-:Y:S01]  /*59c0*/  BSSY B0, `(.L_x_93) ;  /* 0x000000b000007945 */ /* 0x000fe20003800000 */
[----:B------:R-:W-:Y:S01]  /*59d0*/  CS2R R82, SRZ ;  /* 0x0000000000527805 */ /* 0x000fe2000001ff00 */
[----:B------:R-:W-:Y:S01]  /*59e0*/  @P5 VIADD R4, R5, UR49 ;  /* 0x0000003105045c36 */ /* 0x000fe20008000000 */
[----:B------:R-:W-:Y:S02]  /*59f0*/  CS2R R80, SRZ ;  /* 0x0000000000507805 */ /* 0x000fe4000001ff00 */
[----:B------:R-:W-:Y:S02]  /*5a00*/  CS2R R86, SRZ ;  /* 0x0000000000567805 */ /* 0x000fe4000001ff00 */
[----:B------:R-:W-:Y:S01]  /*5a10*/  CS2R R84, SRZ ;  /* 0x0000000000547805 */ /* 0x000fe2000001ff00 */
[----:B------:R-:W-:Y:S04]  /*5a20*/  @P5 IMAD R4, R108, -0x10, R4 ;  /* 0xfffffff06c045824 */ /* 0x000fe800078e0204 */
[----:B------:R-:W-:Y:S05]  /*5a30*/  @P1 BRA `(.L_x_94) ;  /* 0x00000000000c1947 */ /* 0x000fea0003800000 */
[----:B------:R-:W-:Y:S04]  /*5a40*/  SHF.L.U32 R0, R104, 0x1f, RZ ;  /* 0x0000001f68007819 */ /* 0x000fe800000006ff */
[----:B------:R-:W1:Y:S02]  /*5a50*/  SYNCS.PHASECHK.TRANS64.TRYWAIT P1, [R2+URZ+0x50], R0 ;  /* 0x00005000020075a7 */ /* 0x000e6400080211ff */
[----:B-1----:R-:W-:Y:S05]  /*5a60*/  @!P1 BRA `(.L_x_95) ;  /* 0x0000004000289947 */ /* 0x002fea0003800000 */
.L_x_94:
[----:B------:R-:W-:Y:S05]  /*5a70*/  BSYNC B0 ;  /* 0x0000000000007941 */ /* 0x000fea0003800000 */
.L_x_93:
[----:B------:R-:W-:Y:S01]  /*5a80*/  ISETP.NE.AND P1, PT, R116, RZ, PT ;  /* 0x000000ff7400720c */ /* 0x000fe20003f25270 */
[----:B-1----:R-:W-:Y:S02]  /*5a90*/  VIADD R2, R2, 0x70 ;  /* 0x0000007002027836 */ /* 0x002fe40000000000 */
[----:B------:R-:W-:Y:S02]  /*5aa0*/  IMAD.U32 R0, RZ, RZ, UR37 ;  /* 0x00000025ff007e24 */ /* 0x000fe4000f8e00ff */
[----:B------:R-:W-:Y:S03]  /*5ab0*/  VIADD R105, R105, 0x1 ;  /* 0x0000000169697836 */ /* 0x000fe60000000000 */
[----:B------:R-:W-:Y:S05]  /*5ac0*/  PRMT R0, R0, 0x654, R2 ;  /* 0x0000065400007816 */ /* 0x000fea0000000002 */
[----:B------:R1:W3:Y:S04]  /*5ad0*/  @P1 LDS.128 R80, [R5+UR49+0x200] ;  /* 0x0002003105501984 */ /* 0x0002e80008000c00 */
[----:B------:R1:W4:Y:S01]  /*5ae0*/  @P1 LDS.128 R84, [R4+0x210] ;  /* 0x0002100004541984 */ /* 0x0003220000000c00 */
[C---:B------:R-:W-:Y:S01]  /*5af0*/  ISETP.NE.AND P1, PT, R105.reuse, 0x4, PT ;  /* 0x000000046900780c */ /* 0x040fe20003f25270 */
[----:B------:R-:W-:Y:S01]  /*5b00*/  @!PT LDS RZ, [RZ] ;  /* 0x00000000fffff984 */ /* 0x000fe20000000800 */
[----:B------:R-:W-:Y:S01]  /*5b10*/  @!PT LDS RZ, [RZ] ;  /* 0x00000000fffff984 */ /* 0x000fe20000000800 */
[----:B------:R-:W-:Y:S01]  /*5b20*/  @!PT LDS RZ, [RZ] ;  /* 0x00000000fffff984 */ /* 0x000fe20000000800 */
[----:B------:R-:W-:Y:S01]  /*5b30*/  @!PT LDS RZ, [RZ] ;  /* 0x00000000fffff984 */ /* 0x000fe20000000800 */
[----:B------:R5:W-:Y:S06]  /*5b40*/  MEMBAR.ALL.CTA ;  /* 0x0000000000007992 */ /* 0x000bec0000008000 */
[----:B-----5:R-:W5:Y:S01]  /*5b50*/  FENCE.VIEW.ASYNC.S ;  /* 0x00000000000073c6 */ /* 0x020f620000000000 */
[----:B------:R-:W-:Y:S01]  /*5b60*/  SEL R105, R105, RZ, P1 ;  /* 0x000000ff69697207 */ /* 0x000fe20000800000 */
[----:B-----5:R5:W-:Y:S02]  /*5b70*/  SYNCS.ARRIVE.TRANS64.RED.A1T0 RZ, [R0+URZ], RZ ;  /* 0x000000ff00ff79a7 */ /* 0x020be400081004ff */
[----:B-----5:R-:W-:Y:S04]  /*5b80*/  SEL R0, RZ, 0x1, P1 ;  /* 0x00000001ff007807 */ /* 0x020fe80000800000 */
[----:B-1-3--:R-:W-:Y:S02]  /*5b90*/  LOP3.LUT R104, R104, R0, RZ, 0x3c, !PT ;  /* 0x0000000068687212 */ /* 0x00afe400078e3cff */
.L_x_92:
[----:B------:R-:W-:Y:S05]  /*5ba0*/  BSYNC B1 ;  /* 0x0000000000017941 */ /* 0x000fea0003800000 */
.L_x_91:
[----:B------:R-:W-:Y:S04]  /*5bb0*/  SHF.R.U32.HI R0, RZ, 0x15, R48 ;  /* 0x00000015ff007819 */ /* 0x000fe80000011630 */
[----:B------:R-:W-:Y:S01]  /*5bc0*/  LOP3.LUT P1, RZ, R0, 0x3, R101, 0x48, !PT ;  /* 0x0000000300ff7812 */ /* 0x000fe20007824865 */
[----:B------:R-:W-:Y:S01]  /*5bd0*/  @!UPT UIADD3 URZ, UPT, UPT, URZ, URZ, URZ ;  /* 0x000000fffffff290 */ /* 0x000fe2000fffe0ff */
[----:B--2---:R-:W-:Y:S11]  /*5be0*/  @P0 BRA `(.L_x_96) ;  /* 0x0000000000080947 */ /* 0x004ff60003800000 */
[----:B------:R-:W1:Y:S02]  /*5bf0*/  SYNCS.PHASECHK.TRANS64.TRYWAIT P0, [R113+URZ+0xc0], R3 ;  /* 0x0000c003710075a7 */ /* 0x000e6400080011ff */
[----:B-1----:R-:W-:Y:S05]  /*5c00*/  @!P0 BRA `(.L_x_97) ;  /* 0x0000003c00d48947 */ /* 0x002fea0003800000 */
.L_x_96:
[----:B------:R-:W-:Y:S05]  /*5c10*/  @!P1 BRA `(.L_x_98) ;  /* 0x0000000000409947 */ /* 0x000fea0003800000 */
[----:B------:R-:W2:Y:S01]  /*5c20*/  LDCU.64 UR8, c[0x4][0x78] ;  /* 0x01000f00ff0877ac */ /* 0x000ea20008000a00 */
[----:B-1----:R-:W-:Y:S01]  /*5c30*/  MOV R3, 0x0 ;  /* 0x0000000000037802 */ /* 0x002fe20000000f00 */
[----:B------:R-:W-:Y:S02]  /*5c40*/  HFMA2 R12, -RZ, RZ, 0, 5.9604644775390625e-08 ;  /* 0x00000001ff0c7431 */ /* 0x000fe400000001ff */
[----:B------:R-:W-:Y:S02]  /*5c50*/  IMAD.MOV.U32 R8, RZ, RZ, 0x192 ;  /* 0x00000192ff087424 */ /* 0x000fe400078e00ff */
[----:B------:R-:W-:Y:S01]  /*5c60*/  IMAD.MOV.U32 R13, RZ, RZ, RZ ;  /* 0x000000ffff0d7224 */ /* 0x000fe200078e00ff */
[----:B------:R-:W1:Y:S01]  /*5c70*/  LDCU.64 UR6, c[0x4][0x80] ;  /* 0x01001000ff0677ac */ /* 0x000e620008000a00 */
[----:B------:R-:W3:Y:S01]  /*5c80*/  LDC.64 R2, c[0x4][R3] ;  /* 0x0100000003027b82 */ /* 0x000ee20000000a00 */
[----:B------:R-:W5:Y:S01]  /*5c90*/  LDCU.64 UR4, c[0x4][0x18] ;  /* 0x01000300ff0477ac */ /* 0x000f620008000a00 */
[----:B--2---:R-:W-:Y:S01]  /*5ca0*/  MOV R5, UR9 ;  /* 0x0000000900057c02 */ /* 0x004fe20008000f00 */
[----:B------:R-:W-:Y:S01]  /*5cb0*/  IMAD.U32 R4, RZ, RZ, UR8 ;  /* 0x00000008ff047e24 */ /* 0x000fe2000f8e00ff */
[----:B-1----:R-:W-:Y:S01]  /*5cc0*/  MOV R7, UR7 ;  /* 0x0000000700077c02 */ /* 0x002fe20008000f00 */
[----:B------:R-:W-:Y:S01]  /*5cd0*/  IMAD.U32 R6, RZ, RZ, UR6 ;  /* 0x00000006ff067e24 */ /* 0x000fe2000f8e00ff */
[----:B-----5:R-:W-:Y:S01]  /*5ce0*/  MOV R11, UR5 ;  /* 0x00000005000b7c02 */ /* 0x020fe20008000f00 */
[----:B------:R-:W-:Y:S02]  /*5cf0*/  IMAD.U32 R10, RZ, RZ, UR4 ;  /* 0x00000004ff0a7e24 */ /* 0x000fe4000f8e00ff */
[----:B------:R-:W-:Y:S07]  /*5d00*/  LEPC R20, `(.L_x_98) ;  /* 0x000000001014794e */ /* 0x000fee0000000000 */
[----:B---34-:R-:W-:Y:S05]  /*5d10*/  CALL.ABS.NOINC R2 ;  /* 0x0000000002007343 */ /* 0x018fea0003c00000 */
.L_x_98:
[----:B------:R-:W-:Y:S01]  /*5d20*/  F2FP.F16.E5M2.UNPACK_B R4, R81 ;  /* 0x00000051ff04723e */ /* 0x000fe200020004ff */
[----:B------:R-:W-:Y:S05]  /*5d30*/  WARPSYNC.ALL ;  /* 0x0000000000007948 */ /* 0x000fea0003800000 */
[----:B------:R-:W-:Y:S01]  /*5d40*/  R2UR UR4, R48 ;  /* 0x00000000300472ca */ /* 0x000fe200000e0000 */
[--C-:B------:R-:W-:Y:S01]  /*5d50*/  HADD2.F32 R53, -RZ, R4.reuse.H0_H0 ;  /* 0x20000004ff357230 */ /* 0x100fe20000004100 */
[-C--:B-1----:R-:W-:Y:S01]  /*5d60*/  F2FP.F16.E5M2.UNPACK_B R3, R80.reuse ;  /* 0x00000050ff03723e */ /* 0x082fe200020004ff */
[----:B------:R-:W-:Y:S01]  /*5d70*/  HADD2.F32 R54, -RZ, R4.H1_H1 ;  /* 0x30000004ff367230 */ /* 0x000fe20000004100 */
[----:B------:R-:W-:Y:S01]  /*5d80*/  F2FP.F16.E5M2.UNPACK_B R0, R80.H1 ;  /* 0x00000050ff00723e */ /* 0x000fe200030004ff */
[----:B------:R-:W-:Y:S01]  /*5d90*/  BSSY.RECONVERGENT B0, `(.L_x_99) ;  /* 0x0000099000007945 */ /* 0x000fe20003800200 */
[----:B------:R-:W-:Y:S01]  /*5da0*/  F2FP.F16.E5M2.UNPACK_B R64, R83.H1 ;  /* 0x00000053ff40723e */ /* 0x000fe200030004ff */
[--C-:B------:R-:W-:Y:S01]  /*5db0*/  HADD2.F32 R2, -RZ, R3.reuse.H0_H0 ;  /* 0x20000003ff027230 */ /* 0x100fe20000004100 */
[----:B----4-:R-:W-:Y:S01]  /*5dc0*/  F2FP.F16.E5M2.UNPACK_B R74, R86 ;  /* 0x00000056ff4a723e */ /* 0x010fe200020004ff */
[----:B------:R-:W-:Y:S01]  /*5dd0*/  HADD2.F32 R50, -RZ, R3.H1_H1 ;  /* 0x30000003ff327230 */ /* 0x000fe20000004100 */
[----:B------:R-:W-:Y:S01]  /*5de0*/  F2FP.F16.E5M2.UNPACK_B R3, R81.H1 ;  /* 0x00000051ff03723e */ /* 0x000fe200030004ff */
[--C-:B------:R-:W-:Y:S01]  /*5df0*/  HADD2.F32 R51, -RZ, R0.reuse.H0_H0 ;  /* 0x20000000ff337230 */ /* 0x100fe20000004100 */
[----:B------:R-:W-:Y:S01]  /*5e00*/  IADD3 R114, PT, PT, R100, UR49, RZ ;  /* 0x0000003164727c10 */ /* 0x000fe2000fffe0ff */
[----:B------:R-:W-:Y:S01]  /*5e10*/  HADD2.F32 R52, -RZ, R0.H1_H1 ;  /* 0x30000000ff347230 */ /* 0x000fe20000004100 */
[----:B------:R-:W-:Y:S01]  /*5e20*/  LDTM.16dp32bit_t0_t15.x32 R4, tmem[UR4] ;  /* 0x00000004000479ee */ /* 0x000fe20008a80000 */
[----:B------:R-:W1:Y:S01]  /*5e30*/  LDTM.16dp32bit_t16_t31.x32 R4, tmem[UR4+0x20] ;  /* 0x00002004000479ee */ /* 0x000e620008aa0000 */
[-C--:B------:R-:W-:Y:S01]  /*5e40*/  F2FP.F16.E5M2.UNPACK_B R0, R82.reuse ;  /* 0x00000052ff00723e */ /* 0x080fe200020004ff */
[--C-:B------:R-:W-:Y:S01]  /*5e50*/  HADD2.F32 R55, -RZ, R3.reuse.H0_H0 ;  /* 0x20000003ff377230 */ /* 0x100fe20000004100 */
[----:B------:R-:W-:Y:S01]  /*5e60*/  SHF.L.U32 R117, R102, 0x4, RZ ;  /* 0x0000000466757819 */ /* 0x000fe200000006ff */
[----:B------:R-:W-:Y:S01]  /*5e70*/  HADD2.F32 R56, -RZ, R3.H1_H1 ;  /* 0x30000003ff387230 */ /* 0x000fe20000004100 */
[----:B------:R-:W-:Y:S01]  /*5e80*/  F2FP.F16.E5M2.UNPACK_B R3, R82.H1 ;  /* 0x00000052ff03723e */ /* 0x000fe200030004ff */
[--C-:B------:R-:W-:Y:S01]  /*5e90*/  HADD2.F32 R57, -RZ, R0.reuse.H0_H0 ;  /* 0x20000000ff397230 */ /* 0x100fe20000004100 */
[----:B------:R-:W-:Y:S01]  /*5ea0*/  IADD3 R114, PT, PT, R114, R117, RZ ;  /* 0x0000007572727210 */ /* 0x000fe20007ffe0ff */
[----:B------:R-:W-:Y:S01]  /*5eb0*/  HADD2.F32 R58, -RZ, R0.H1_H1 ;  /* 0x30000000ff3a7230 */ /* 0x000fe20000004100 */
[----:B------:R-:W-:Y:S01]  /*5ec0*/  F2FP.F16.E5M2.UNPACK_B R0, R83 ;  /* 0x00000053ff00723e */ /* 0x000fe200020004ff */
[--C-:B------:R-:W-:Y:S01]  /*5ed0*/  HADD2.F32 R59, -RZ, R3.reuse.H0_H0 ;  /* 0x20000003ff3b7230 */ /* 0x100fe20000004100 */
[----:B------:R-:W-:Y:S01]  /*5ee0*/  ISETP.NE.AND P0, PT, R110, RZ, PT ;  /* 0x000000ff6e00720c */ /* 0x000fe20003f05270 */
[----:B------:R-:W-:Y:S01]  /*5ef0*/  HADD2.F32 R60, -RZ, R3.H1_H1 ;  /* 0x30000003ff3c7230 */ /* 0x000fe20000004100 */
[-C--:B------:R-:W-:Y:S01]  /*5f00*/  F2FP.F16.E5M2.UNPACK_B R3, R84.reuse ;  /* 0x00000054ff03723e */ /* 0x080fe200020004ff */
[--C-:B------:R-:W-:Y:S01]  /*5f10*/  HADD2.F32 R61, -RZ, R0.reuse.H0_H0 ;  /* 0x20000000ff3d7230 */ /* 0x100fe20000004100 */
[----:B------:R-:W-:Y:S01]  /*5f20*/  ISETP.NE.AND P6, PT, R118, RZ, PT ;  /* 0x000000ff7600720c */ /* 0x000fe20003fc5270 */
[----:B------:R-:W-:Y:S01]  /*5f30*/  HADD2.F32 R62, -RZ, R0.H1_H1 ;  /* 0x30000000ff3e7230 */ /* 0x000fe20000004100 */
[----:B------:R-:W-:Y:S01]  /*5f40*/  F2FP.F16.E5M2.UNPACK_B R0, R84.H1 ;  /* 0x00000054ff00723e */ /* 0x000fe200030004ff */
[--C-:B------:R-:W-:Y:S02]  /*5f50*/  HADD2.F32 R65, -RZ, R3.reuse.H0_H0 ;  /* 0x20000003ff417230 */ /* 0x100fe40000004100 */
[----:B------:R-:W-:Y:S01]  /*5f60*/  HADD2.F32 R66, -RZ, R3.H1_H1 ;  /* 0x30000003ff427230 */ /* 0x000fe20000004100 */
[-C--:B------:R-:W-:Y:S01]  /*5f70*/  F2FP.F16.E5M2.UNPACK_B R3, R85.reuse ;  /* 0x00000055ff03723e */ /* 0x080fe200020004ff */
[--C-:B------:R-:W-:Y:S02]  /*5f80*/  HADD2.F32 R67, -RZ, R0.reuse.H0_H0 ;  /* 0x20000000ff437230 */ /* 0x100fe40000004100 */
[----:B------:R-:W-:Y:S01]  /*5f90*/  HADD2.F32 R68, -RZ, R0.H1_H1 ;  /* 0x30000000ff447230 */ /* 0x000fe20000004100 */
[----:B------:R-:W-:Y:S01]  /*5fa0*/  F2FP.F16.E5M2.UNPACK_B R0, R85.H1 ;  /* 0x00000055ff00723e */ /* 0x000fe200030004ff */
[--C-:B------:R-:W-:Y:S02]  /*5fb0*/  HADD2.F32 R69, -RZ, R3.reuse.H0_H0 ;  /* 0x20000003ff457230 */ /* 0x100fe40000004100 */
[C---:B-1----:R-:W-:Y:S01]  /*5fc0*/  FMUL R7, R47.reuse, R7 ;  /* 0x000000072f077220 */ /* 0x042fe20000400000 */
[----:B------:R-:W-:Y:S01]  /*5fd0*/  HADD2.F32 R70, -RZ, R3.H1_H1 ;  /* 0x30000003ff467230 */ /* 0x000fe20000004100 */
[----:B------:R-:W-:Y:S01]  /*5fe0*/  F2FP.F16.E5M2.UNPACK_B R3, R86.H1 ;  /* 0x00000056ff03723e */ /* 0x000fe200030004ff */
[--C-:B------:R-:W-:Y:S02]  /*5ff0*/  HADD2.F32 R71, -RZ, R0.reuse.H0_H0 ;  /* 0x20000000ff477230 */ /* 0x100fe40000004100 */
[----:B------:R-:W-:Y:S02]  /*6000*/  HADD2.F32 R72, -RZ, R0.H1_H1 ;  /* 0x30000000ff487230 */ /* 0x000fe40000004100 */
[----:B------:R-:W-:Y:S01]  /*6010*/  FMUL R0, R47, R4 ;  /* 0x000000042f007220 */ /* 0x000fe20000400000 */
[--C-:B------:R-:W-:Y:S01]  /*6020*/  HADD2.F32 R73, -RZ, R74.reuse.H0_H0 ;  /* 0x2000004aff497230 */ /* 0x100fe20000004100 */
[----:B------:R-:W-:Y:S01]  /*6030*/  F2FP.F16.E5M2.UNPACK_B R4, R87 ;  /* 0x00000057ff04723e */ /* 0x000fe200020004ff */
[----:B------:R-:W-:Y:S02]  /*6040*/  HADD2.F32 R74, -RZ, R74.H1_H1 ;  /* 0x3000004aff4a7230 */ /* 0x000fe40000004100 */
[----:B------:R-:W-:Y:S01]  /*6050*/  FFMA R0, R49, R2, R0 ;  /* 0x0000000231007223 */ /* 0x000fe20000000000 */
[----:B------:R-:W-:Y:S01]  /*6060*/  FMUL R2, R47, R5 ;  /* 0x000000052f027220 */ /* 0x000fe20000400000 */
[--C-:B------:R-:W-:Y:S01]  /*6070*/  HADD2.F32 R75, -RZ, R3.reuse.H0_H0 ;  /* 0x20000003ff4b7230 */ /* 0x100fe20000004100 */
[----:B------:R-:W-:Y:S01]  /*6080*/  F2FP.F16.E5M2.UNPACK_B R5, R87.H1 ;  /* 0x00000057ff05723e */ /* 0x000fe200030004ff */
[----:B------:R-:W-:Y:S02]  /*6090*/  HADD2.F32 R76, -RZ, R3.H1_H1 ;  /* 0x30000003ff4c7230 */ /* 0x000fe40000004100 */
[----:B------:R-:W-:Y:S01]  /*60a0*/  FFMA R2, R49, R50, R2 ;  /* 0x0000003231027223 */ /* 0x000fe20000000002 */
[--C-:B------:R-:W-:Y:S02]  /*60b0*/  HADD2.F32 R50, -RZ, R4.reuse.H0_H0 ;  /* 0x20000004ff327230 */ /* 0x100fe40000004100 */
[C---:B------:R-:W-:Y:S01]  /*60c0*/  FMUL R3, R47.reuse, R6 ;  /* 0x000000062f037220 */ /* 0x040fe20000400000 */
[--C-:B------:R-:W-:Y:S02]  /*60d0*/  HADD2.F32 R77, -RZ, R5.reuse.H1_H1 ;  /* 0x30000005ff4d7230 */ /* 0x100fe40000004100 */
[C---:B------:R-:W-:Y:S01]  /*60e0*/  FMUL R6, R47.reuse, R11 ;  /* 0x0000000b2f067220 */ /* 0x040fe20000400000 */
[----:B------:R-:W-:Y:S01]  /*60f0*/  FMUL R11, R47, R16 ;  /* 0x000000102f0b7220 */ /* 0x000fe20000400000 */
[C---:B------:R-:W-:Y:S01]  /*6100*/  FFMA R3, R49.reuse, R51, R3 ;  /* 0x0000003331037223 */ /* 0x040fe20000000003 */
[----:B------:R-:W-:Y:S01]  /*6110*/  FFMA R7, R49, R52, R7 ;  /* 0x0000003431077223 */ /* 0x000fe20000000007 */
[----:B------:R-:W-:Y:S02]  /*6120*/  HADD2.F32 R51, -RZ, R4.H1_H1 ;  /* 0x30000004ff337230 */ /* 0x000fe40000004100 */
[C---:B------:R-:W-:Y:S01]  /*6130*/  FMUL R4, R47.reuse, R9 ;  /* 0x000000092f047220 */ /* 0x040fe20000400000 */
[----:B------:R-:W-:Y:S02]  /*6140*/  HADD2.F32 R52, -RZ, R5.H0_H0 ;  /* 0x20000005ff347230 */ /* 0x000fe40000004100 */
[----:B------:R-:W-:Y:S01]  /*6150*/  FMUL R16, R47, R21 ;  /* 0x000000152f107220 */ /* 0x000fe20000400000 */
[----:B------:R-:W-:Y:S01]  /*6160*/  F2FP.SATFINITE.E5M2.F32.PACK_AB_MERGE_C R78, R7, R3, RZ ;  /* 0x00000003074e723e */ /* 0x000fe200048060ff */
[C---:B------:R-:W-:Y:S01]  /*6170*/  FMUL R3, R47.reuse, R8 ;  /* 0x000000082f037220 */ /* 0x040fe20000400000 */
[C---:B------:R-:W-:Y:S01]  /*6180*/  FMUL R7, R47.reuse, R12 ;  /* 0x0000000c2f077220 */ /* 0x040fe20000400000 */
[C---:B------:R-:W-:Y:S01]  /*6190*/  FMUL R8, R47.reuse, R13 ;  /* 0x0000000d2f087220 */ /* 0x040fe20000400000 */
[----:B------:R-:W-:Y:S01]  /*61a0*/  FMUL R12, R47, R17 ;  /* 0x000000112f0c7220 */ /* 0x000fe20000400000 */
[C---:B------:R-:W-:Y:S01]  /*61b0*/  FFMA R3, R49.reuse, R53, R3 ;  /* 0x0000003531037223 */ /* 0x040fe20000000003 */
[----:B------:R-:W-:Y:S01]  /*61c0*/  FFMA R4, R49, R54, R4 ;  /* 0x0000003631047223 */ /* 0x000fe20000000004 */
[C---:B------:R-:W-:Y:S01]  /*61d0*/  FMUL R5, R47.reuse, R10 ;  /* 0x0000000a2f057220 */ /* 0x040fe20000400000 */
[C---:B------:R-:W-:Y:S01]  /*61e0*/  FMUL R9, R47.reuse, R14 ;  /* 0x0000000e2f097220 */ /* 0x040fe20000400000 */
[C---:B------:R-:W-:Y:S01]  /*61f0*/  FMUL R10, R47.reuse, R15 ;  /* 0x0000000f2f0a7220 */ /* 0x040fe20000400000 */
[----:B------:R-:W-:Y:S01]  /*6200*/  FMUL R15, R47, R20 ;  /* 0x000000142f0f7220 */ /* 0x000fe20000400000 */
[C---:B------:R-:W-:Y:S01]  /*6210*/  FFMA R5, R49.reuse, R55, R5 ;  /* 0x0000003731057223 */ /* 0x040fe20000000005 */
[C---:B------:R-:W-:Y:S01]  /*6220*/  FFMA R6, R49.reuse, R56, R6 ;  /* 0x0000003831067223 */ /* 0x040fe20000000006 */
[C---:B------:R-:W-:Y:S01]  /*6230*/  FFMA R7, R49.reuse, R57, R7 ;  /* 0x0000003931077223 */ /* 0x040fe20000000007 */
[C---:B------:R-:W-:Y:S01]  /*6240*/  FFMA R8, R49.reuse, R58, R8 ;  /* 0x0000003a31087223 */ /* 0x040fe20000000008 */
[--C-:B------:R-:W-:Y:S02]  /*6250*/  HADD2.F32 R63, -RZ, R64.reuse.H0_H0 ;  /* 0x20000040ff3f7230 */ /* 0x100fe40000004100 */
[C---:B------:R-:W-:Y:S01]  /*6260*/  FFMA R9, R49.reuse, R59, R9 ;  /* 0x0000003b31097223 */ /* 0x040fe20000000009 */
[----:B------:R-:W-:Y:S01]  /*6270*/  F2FP.SATFINITE.E5M2.F32.PACK_AB_MERGE_C R5, R6, R5, RZ ;  /* 0x000000050605723e */ /* 0x000fe200048060ff */
[C---:B------:R-:W-:Y:S01]  /*6280*/  FFMA R10, R49.reuse, R60, R10 ;  /* 0x0000003c310a7223 */ /* 0x040fe2000000000a */
[C---:B------:R-:W-:Y:S01]  /*6290*/  FFMA R11, R49.reuse, R61, R11 ;  /* 0x0000003d310b7223 */ /* 0x040fe2000000000b */
[----:B------:R-:W-:Y:S01]  /*62a0*/  FFMA R12, R49, R62, R12 ;  /* 0x0000003e310c7223 */ /* 0x000fe2000000000c */
[C---:B------:R-:W-:Y:S01]  /*62b0*/  FMUL R20, R47.reuse, R25 ;  /* 0x000000192f147220 */ /* 0x040fe20000400000 */
[C---:B------:R-:W-:Y:S01]  /*62c0*/  FMUL R25, R47.reuse, R30 ;  /* 0x0000001e2f197220 */ /* 0x040fe20000400000 */
[C---:B------:R-:W-:Y:S01]  /*62d0*/  FMUL R30, R47.reuse, R35 ;  /* 0x000000232f1e7220 */ /* 0x040fe20000400000 */
[----:B------:R-:W-:Y:S01]  /*62e0*/  F2FP.SATFINITE.E5M2.F32.PACK_AB_MERGE_C R9, R10, R9, RZ ;  /* 0x000000090a09723e */ /* 0x000fe200048060ff */
[----:B------:R-:W-:Y:S02]  /*62f0*/  HADD2.F32 R64, -RZ, R64.H1_H1 ;  /* 0x30000040ff407230 */ /* 0x000fe40000004100 */
[C---:B------:R-:W-:Y:S01]  /*6300*/  FMUL R13, R47.reuse, R18 ;  /* 0x000000122f0d7220 */ /* 0x040fe20000400000 */
[C---:B------:R-:W-:Y:S01]  /*6310*/  FMUL R14, R47.reuse, R19 ;  /* 0x000000132f0e7220 */ /* 0x040fe20000400000 */
[C---:B------:R-:W-:Y:S01]  /*6320*/  FMUL R17, R47.reuse, R22 ;  /* 0x000000162f117220 */ /* 0x040fe20000400000 */
[----:B------:R-:W-:Y:S01]  /*6330*/  FMUL R18, R47, R23 ;  /* 0x000000172f127220 */ /* 0x000fe20000400000 */
[C---:B------:R-:W-:Y:S01]  /*6340*/  FFMA R13, R49.reuse, R63, R13 ;  /* 0x0000003f310d7223 */ /* 0x040fe2000000000d */
[C---:B------:R-:W-:Y:S01]  /*6350*/  FFMA R14, R49.reuse, R64, R14 ;  /* 0x00000040310e7223 */ /* 0x040fe2000000000e */
[----:B------:R-:W-:Y:S01]  /*6360*/  FFMA R15, R49, R65, R15 ;  /* 0x00000041310f7223 */ /* 0x000fe2000000000f */
[----:B------:R-:W-:Y:S01]  /*6370*/  FMUL R19, R47, R24 ;  /* 0x000000182f137220 */ /* 0x000fe20000400000 */
[C---:B------:R-:W-:Y:S01]  /*6380*/  FFMA R16, R49.reuse, R66, R16 ;  /* 0x0000004231107223 */ /* 0x040fe20000000010 */
[----:B------:R-:W-:Y:S01]  /*6390*/  FFMA R17, R49, R67, R17 ;  /* 0x0000004331117223 */ /* 0x000fe20000000011 */
[----:B------:R-:W-:Y:S01]  /*63a0*/  F2FP.SATFINITE.E5M2.F32.PACK_AB_MERGE_C R13, R14, R13, RZ ;  /* 0x0000000d0e0d723e */ /* 0x000fe200048060ff */
[C---:B------:R-:W-:Y:S01]  /*63b0*/  FMUL R21, R47.reuse, R26 ;  /* 0x0000001a2f157220 */ /* 0x040fe20000400000 */
[----:B------:R-:W-:Y:S01]  /*63c0*/  FMUL R22, R47, R27 ;  /* 0x0000001b2f167220 */ /* 0x000fe20000400000 */
[C---:B------:R-:W-:Y:S01]  /*63d0*/  FFMA R18, R49.reuse, R68, R18 ;  /* 0x0000004431127223 */ /* 0x040fe20000000012 */
[----:B------:R-:W-:Y:S01]  /*63e0*/  FFMA R19, R49, R69, R19 ;  /* 0x0000004531137223 */ /* 0x000fe20000000013 */
[----:B------:R-:W-:Y:S01]  /*63f0*/  FMUL R23, R47, R28 ;  /* 0x0000001c2f177220 */ /* 0x000fe20000400000 */
[----:B------:R-:W-:Y:S01]  /*6400*/  FFMA R20, R49, R70, R20 ;  /* 0x0000004631147223 */ /* 0x000fe20000000014 */
[----:B------:R-:W-:Y:S01]  /*6410*/  FMUL R24, R47, R29 ;  /* 0x0000001d2f187220 */ /* 0x000fe20000400000 */
[C---:B------:R-:W-:Y:S01]  /*6420*/  FFMA R21, R49.reuse, R71, R21 ;  /* 0x0000004731157223 */ /* 0x040fe20000000015 */
[----:B------:R-:W-:Y:S01]  /*6430*/  FFMA R22, R49, R72, R22 ;  /* 0x0000004831167223 */ /* 0x000fe20000000016 */
[C---:B------:R-:W-:Y:S01]  /*6440*/  FMUL R26, R47.reuse, R31 ;  /* 0x0000001f2f1a7220 */ /* 0x040fe20000400000 */
[----:B------:R-:W-:Y:S01]  /*6450*/  FMUL R27, R47, R32 ;  /* 0x000000202f1b7220 */ /* 0x000fe20000400000 */
[----:B------:R-:W-:Y:S01]  /*6460*/  FFMA R23, R49, R73, R23 ;  /* 0x0000004931177223 */ /* 0x000fe20000000017 */
[----:B------:R-:W-:Y:S01]  /*6470*/  FMUL R28, R47, R33 ;  /* 0x000000212f1c7220 */ /* 0x000fe20000400000 */
[----:B------:R-:W-:Y:S01]  /*6480*/  FFMA R24, R49, R74, R24 ;  /* 0x0000004a31187223 */ /* 0x000fe20000000018 */
[----:B------:R-:W-:Y:S01]  /*6490*/  FMUL R29, R47, R34 ;  /* 0x000000222f1d7220 */ /* 0x000fe20000400000 */
[C---:B------:R-:W-:Y:S01]  /*64a0*/  FFMA R25, R49.reuse, R75, R25 ;  /* 0x0000004b31197223 */ /* 0x040fe20000000019 */
[C---:B------:R-:W-:Y:S01]  /*64b0*/  FFMA R26, R49.reuse, R76, R26 ;  /* 0x0000004c311a7223 */ /* 0x040fe2000000001a */
[C---:B------:R-:W-:Y:S01]  /*64c0*/  FFMA R27, R49.reuse, R50, R27 ;  /* 0x00000032311b7223 */ /* 0x040fe2000000001b */
[C---:B------:R-:W-:Y:S01]  /*64d0*/  FFMA R28, R49.reuse, R51, R28 ;  /* 0x00000033311c7223 */ /* 0x040fe2000000001c */
[----:B------:R-:W-:Y:S01]  /*64e0*/  F2FP.SATFINITE.E5M2.F32.PACK_AB_MERGE_C R17, R18, R17, RZ ;  /* 0x000000111211723e */ /* 0x000fe200048060ff */
[C---:B------:R-:W-:Y:S01]  /*64f0*/  FFMA R29, R49.reuse, R52, R29 ;  /* 0x00000034311d7223 */ /* 0x040fe2000000001d */
[----:B------:R-:W-:Y:S01]  /*6500*/  F2FP.SATFINITE.E5M2.F32.PACK_AB_MERGE_C R21, R22, R21, RZ ;  /* 0x000000151615723e */ /* 0x000fe200048060ff */
[----:B------:R-:W-:Y:S01]  /*6510*/  FFMA R30, R49, R77, R30 ;  /* 0x0000004d311e7223 */ /* 0x000fe2000000001e */
[----:B------:R-:W-:Y:S02]  /*6520*/  F2FP.SATFINITE.E5M2.F32.PACK_AB_MERGE_C R32, R2, R0, R78 ;  /* 0x000000000220723e */ /* 0x000fe4000480604e */
[----:B------:R-:W-:Y:S02]  /*6530*/  F2FP.SATFINITE.E5M2.F32.PACK_AB_MERGE_C R33, R4, R3, R5 ;  /* 0x000000030421723e */ /* 0x000fe40004806005 */
[----:B------:R-:W-:Y:S02]  /*6540*/  F2FP.SATFINITE.E5M2.F32.PACK_AB_MERGE_C R34, R8, R7, R9 ;  /* 0x000000070822723e */ /* 0x000fe40004806009 */
[----:B------:R-:W-:Y:S02]  /*6550*/  F2FP.SATFINITE.E5M2.F32.PACK_AB_MERGE_C R35, R12, R11, R13 ;  /* 0x0000000b0c23723e */ /* 0x000fe4000480600d */
[----:B------:R-:W-:Y:S02]  /*6560*/  F2FP.SATFINITE.E5M2.F32.PACK_AB_MERGE_C R16, R16, R15, R17 ;  /* 0x0000000f1010723e */ /* 0x000fe40004806011 */
[----:B------:R-:W-:Y:S01]  /*6570*/  F2FP.SATFINITE.E5M2.F32.PACK_AB_MERGE_C R17, R20, R19, R21 ;  /* 0x000000131411723e */ /* 0x000fe20004806015 */
[----:B------:R1:W-:Y:S01]  /*6580*/  STS.128 [R100+UR49+0x4200], R32 ;  /* 0x0042002064007988 */ /* 0x0003e20008000c31 */
[----:B------:R-:W-:Y:S02]  /*6590*/  F2FP.SATFINITE.E5M2.F32.PACK_AB_MERGE_C R18, R26, R25, RZ ;  /* 0x000000191a12723e */ /* 0x000fe400048060ff */
[----:B------:R-:W-:Y:S02]  /*65a0*/  F2FP.SATFINITE.E5M2.F32.PACK_AB_MERGE_C R19, R30, R29, RZ ;  /* 0x0000001d1e13723e */ /* 0x000fe400048060ff */
[----:B------:R-:W-:Y:S02]  /*65b0*/  F2FP.SATFINITE.E5M2.F32.PACK_AB_MERGE_C R18, R24, R23, R18 ;  /* 0x000000171812723e */ /* 0x000fe40004806012 */
[----:B------:R-:W-:Y:S02]  /*65c0*/  F2FP.SATFINITE.E5M2.F32.PACK_AB_MERGE_C R19, R28, R27, R19 ;  /* 0x0000001b1c13723e */ /* 0x000fe40004806013 */
[----:B------:R-:W-:Y:S02]  /*65d0*/  LEA R0, R105, UR49, 0x3 ;  /* 0x0000003169007c11 */ /* 0x000fe4000f8e18ff */
[----:B------:R-:W-:Y:S01]  /*65e0*/  @P6 SHF.L.U32 R2, R104, 0x1f, RZ ;  /* 0x0000001f68026819 */ /* 0x000fe200000006ff */
[----:B------:R1:W-:Y:S01]  /*65f0*/  STS.128 [R114+0x4210], R16 ;  /* 0x0042101072007388 */ /* 0x0003e20000000c00 */
[----:B------:R-:W-:Y:S01]  /*6600*/  @!PT LDS RZ, [RZ] ;  /* 0x00000000fffff984 */ /* 0x000fe20000000800 */
[----:B------:R-:W-:Y:S01]  /*6610*/  @!PT LDS RZ, [RZ] ;  /* 0x00000000fffff984 */ /* 0x000fe20000000800 */
[----:B------:R-:W-:Y:S01]  /*6620*/  @!PT LDS RZ, [RZ] ;  /* 0x00000000fffff984 */ /* 0x000fe20000000800 */
[----:B------:R-:W-:Y:S01]  /*6630*/  @!PT LDS RZ, [RZ] ;  /* 0x00000000fffff984 */ /* 0x000fe20000000800 */
[----:B------:R2:W-:Y:S07]  /*6640*/  MEMBAR.ALL.CTA ;  /* 0x0000000000007992 */ /* 0x0005ee0000008000 */
[----:B--2---:R-:W2:Y:S02]  /*6650*/  FENCE.VIEW.ASYNC.S ;  /* 0x00000000000073c6 */ /* 0x004ea40000000000 */
[----:B--2---:R-:W-:Y:S06]  /*6660*/  BAR.SYNC.DEFER_BLOCKING 0x1, 0x80 ;  /* 0x0042000000007b1d */ /* 0x004fec0000010000 */
[----:B------:R-:W-:Y:S05]  /*6670*/  @P0 BRA `(.L_x_100) ;  /* 0x0000000000280947 */ /* 0x000fea0003800000 */
[----:B------:R-:W-:Y:S02]  /*6680*/  UIADD3 UR4, UPT, UPT, UR49, 0x4200, URZ ;  /* 0x0000420031047890 */ /* 0x000fe4000fffe0ff */
[----:B------:R-:W-:Y:S01]  /*6690*/  UIADD3 UR6, UP0, UPT, UR52, 0x680, URZ ;  /* 0x0000068034067890 */ /* 0x000fe2000ff1e0ff */
[----:B------:R-:W-:Y:S03]  /*66a0*/  UMOV UR43, UR36 ;  /* 0x00000024002b7c82 */ /* 0x000fe60008000000 */
[----:B------:R-:W-:Y:S01]  /*66b0*/  MOV R109, UR4 ;  /* 0x00000004006d7c02 */ /* 0x000fe20008000f00 */
[----:B------:R-:W-:Y:S03]  /*66c0*/  UIADD3.X UR7, UPT, UPT, URZ, UR53, URZ, UP0, !UPT ;  /* 0x00000035ff077290 */ /* 0x000fe600087fe4ff */
[----:B------:R-:W-:Y:S11]  /*66d0*/  R2UR UR40, R109 ;  /* 0x000000006d2872ca */ /* 0x000ff600000e0000 */
[----:B------:R-:W-:Y:S02]  /*66e0*/  @!UPT UIADD3 URZ, UPT, UPT, URZ, URZ, URZ ;  /* 0x000000fffffff290 */ /* 0x000fe4000fffe0ff */
[----:B------:R2:W-:Y:S01]  /*66f0*/  UTMASTG.3D [UR40], [UR6] ;  /* 0x00000028060073b5 */ /* 0x0005e20008010000 */
[----:B------:R0:W-:Y:S01]  /*6700*/  UTMACMDFLUSH ;  /* 0x00000000000079b7 */ /* 0x0001e20000000000 */
[----:B--2---:R-:W-:Y:S04]  /*6710*/  DEPBAR.LE SB0, 0x1 ;  /* 0x000080400000791a */ /* 0x004fe80000000000 */
.L_x_100:
[----:B------:R-:W-:Y:S05]  /*6720*/  BSYNC.RECONVERGENT B0 ;  /* 0x0000000000007941 */ /* 0x000fea0003800200 */
.L_x_99:
[----:B------:R-:W-:Y:S06]  /*6730*/  BAR.SYNC.DEFER_BLOCKING 0x1, 0x80 ;  /* 0x0042000000007b1d */ /* 0x000fec0000010000 */
[----:B------:R-:W2:Y:S01]  /*6740*/  @P6 SYNCS.PHASECHK.TRANS64.TRYWAIT P0, [R0+URZ+0x50], R2 ;  /* 0x00005002000065a7 */ /* 0x000ea200080011ff */
[----:B------:R-:W-:Y:S01]  /*6750*/  BSSY B1, `(.L_x_101) ;  /* 0x0000021000017945 */ /* 0x000fe20003800000 */
[----:B--2---:R-:W-:Y:S03]  /*6760*/  @P6 SEL R115, RZ, 0x1, !P0 ;  /* 0x00000001ff736807 */ /* 0x004fe60004000000 */
[----:B------:R-:W-:Y:S05]  /*6770*/  @!P6 BRA `(.L_x_102) ;  /* 0x000000000078e947 */ /* 0x000fea0003800000 */
[----:B------:R-:W-:Y:S01]  /*6780*/  ISETP.NE.AND P1, PT, R116, RZ, PT ;  /* 0x000000ff7400720c */ /* 0x000fe20003f25270 */
[----:B------:R-:W-:Y:S01]  /*6790*/  BSSY B0, `(.L_x_103) ;  /* 0x0000009000007945 */ /* 0x000fe20003800000 */
[----:B------:R-:W-:Y:S11]  /*67a0*/  ISETP.NE.AND P0, PT, R115, RZ, PT ;  /* 0x000000ff7300720c */ /* 0x000ff60003f05270 */
[----:B------:R-:W-:Y:S05]  /*67b0*/  @P1 IMAD R2, R105, 0x1000, R100 ;  /* 0x0000100069021824 */ /* 0x000fea00078e0264 */
[----:B------:R-:W-:Y:S05]  /*67c0*/  @P1 IADD3 R4, PT, PT, R2, UR49, RZ ;  /* 0x0000003102041c10 */ /* 0x000fea000fffe0ff */
[----:B------:R-:W-:Y:S01]  /*67d0*/  @P1 IMAD.IADD R4, R4, 0x1, R117 ;  /* 0x0000000104041824 */ /* 0x000fe200078e0275 */
[----:B------:R-:W-:Y:S06]  /*67e0*/  @P0 BRA `(.L_x_104) ;  /* 0x00000000000c0947 */ /* 0x000fec0003800000 */
[----:B------:R-:W-:Y:S04]  /*67f0*/  SHF.L.U32 R3, R104, 0x1f, RZ ;  /* 0x0000001f68037819 */ /* 0x000fe800000006ff */
[----:B------:R-:W2:Y:S02]  /*6800*/  SYNCS.PHASECHK.TRANS64.TRYWAIT P0, [R0+URZ+0x50], R3 ;  /* 0x00005003000075a7 */ /* 0x000ea400080011ff */
[----:B--2---:R-:W-:Y:S05]  /*6810*/  @!P0 BRA `(.L_x_105) ;  /* 0x0000003000e48947 */ /* 0x004fea0003800000 */
.L_x_104:
[----:B------:R-:W-:Y:S05]  /*6820*/  BSYNC B0 ;  /* 0x0000000000007941 */ /* 0x000fea0003800000 */
.L_x_103:
[----:B------:R-:W-:Y:S01]  /*6830*/  ISETP.NE.AND P0, PT, R116, RZ, PT ;  /* 0x000000ff7400720c */ /* 0x000fe20003f05270 */
[----:B------:R-:W-:Y:S11]  /*6840*/  VIADD R105, R105, 0x1 ;  /* 0x0000000169697836 */ /* 0x000ff60000000000 */
[----:B------:R-:W-:Y:S01]  /*6850*/  @!UPT UIADD3 URZ, UPT, UPT, URZ, URZ, URZ ;  /* 0x000000fffffff290 */ /* 0x000fe2000fffe0ff */
[----:B------:R3:W4:Y:S04]  /*6860*/  @P0 LDS.128 R80, [R2+UR49+0x200] ;  /* 0x0002003102500984 */ /* 0x0007280008000c00 */
[----:B------:R1:W1:Y:S01]  /*6870*/  @P0 LDS.128 R84, [R4+0x210] ;  /* 0x0002100004540984 */ /* 0x0002620000000c00 */
        /* <DEDUP_REMOVED lines=8> */
[----:B---3--:R-:W-:Y:S02]  /*6900*/  VIADD R2, R0, 0x70 ;  /* 0x0000007000027836 */ /* 0x008fe40000000000 */
[----:B--2---:R-:W-:Y:S05]  /*6910*/  IMAD.U32 R0, RZ, RZ, UR37 ;  /* 0x00000025ff007e24 */ /* 0x004fea000f8e00ff */
[----:B------:R-:W-:Y:S04]  /*6920*/  PRMT R0, R0, 0x654, R2 ;  /* 0x0000065400007816 */ /* 0x000fe80000000002 */
[----:B-----5:R2:W-:Y:S02]  /*6930*/  SYNCS.ARRIVE.TRANS64.RED.A1T0 RZ, [R0+URZ], RZ ;  /* 0x000000ff00ff79a7 */ /* 0x0205e400081004ff */
[----:B--2---:R-:W-:Y:S04]  /*6940*/  SEL R0, RZ, 0x1, P0 ;  /* 0x00000001ff007807 */ /* 0x004fe80000000000 */
[----:B-1--4-:R-:W-:Y:S02]  /*6950*/  LOP3.LUT R104, R104, R0, RZ, 0x3c, !PT ;  /* 0x0000000068687212 */ /* 0x012fe400078e3cff */
.L_x_102:
[----:B------:R-:W-:Y:S05]  /*6960*/  BSYNC B1 ;  /* 0x0000000000017941 */ /* 0x000fea0003800000 */
.L_x_101:
[----:B------:R-:W-:Y:S05]  /*6970*/  VIADD R0, R48, 0x40 ;  /* 0x0000004030007836 */ /* 0x000fea0000000000 */
[----:B------:R-:W-:Y:S04]  /*6980*/  SHF.R.U32.HI R0, RZ, 0x15, R0 ;  /* 0x00000015ff007819 */ /* 0x000fe80000011600 */
[----:B------:R-:W-:Y:S11]  /*6990*/  LOP3.LUT P0, RZ, R0, 0x3, R101, 0x48, !PT ;  /* 0x0000000300ff7812 */ /* 0x000ff60007804865 */
[----:B------:R-:W-:Y:S02]  /*69a0*/  @!UPT UIADD3 URZ, UPT, UPT, URZ, URZ, URZ ;  /* 0x000000fffffff290 */ /* 0x000fe4000fffe0ff */
[----:B------:R-:W-:Y:S05]  /*69b0*/  @!P0 BRA `(.L_x_106) ;  /* 0x0000000000408947 */ /* 0x000fea0003800000 */
[----:B------:R-:W2:Y:S01]  /*69c0*/  LDCU.64 UR8, c[0x4][0x78] ;  /* 0x01000f00ff0877ac */ /* 0x000ea20008000a00 */
[----:B------:R-:W-:Y:S01]  /*69d0*/  MOV R3, 0x0 ;  /* 0x0000000000037802 */ /* 0x000fe20000000f00 */
[----:B------:R-:W-:Y:S02]  /*69e0*/  HFMA2 R12, -RZ, RZ, 0, 5.9604644775390625e-08 ;  /* 0x00000001ff0c7431 */ /* 0x000fe400000001ff */
[----:B------:R-:W-:Y:S02]  /*69f0*/  IMAD.MOV.U32 R8, RZ, RZ, 0x192 ;  /* 0x00000192ff087424 */ /* 0x000fe400078e00ff */
[----:B------:R-:W-:Y:S01]  /*6a00*/  IMAD.MOV.U32 R13, RZ, RZ, RZ ;  /* 0x000000ffff0d7224 */ /* 0x000fe200078e00ff */
[----:B------:R-:W3:Y:S01]  /*6a10*/  LDCU.64 UR6, c[0x4][0x80] ;  /* 0x01001000ff0677ac */ /* 0x000ee20008000a00 */
[----:B------:R-:W4:Y:S01]  /*6a20*/  LDC.64 R2, c[0x4][R3] ;  /* 0x0100000003027b82 */ /* 0x000f220000000a00 */
[----:B------:R-:W5:Y:S01]  /*6a30*/  LDCU.64 UR4, c[0x4][0x18] ;  /* 0x01000300ff0477ac */ /* 0x000f620008000a00 */
[----:B--2---:R-:W-:Y:S01]  /*6a40*/  MOV R5, UR9 ;  /* 0x0000000900057c02 */ /* 0x004fe20008000f00 */
[----:B------:R-:W-:Y:S01]  /*6a50*/  IMAD.U32 R4, RZ, RZ, UR8 ;  /* 0x00000008ff047e24 */ /* 0x000fe2000f8e00ff */
[----:B---3--:R-:W-:Y:S01]  /*6a60*/  MOV R7, UR7 ;  /* 0x0000000700077c02 */ /* 0x008fe20008000f00 */
[----:B------:R-:W-:Y:S01]  /*6a70*/  IMAD.U32 R6, RZ, RZ, UR6 ;  /* 0x00000006ff067e24 */ /* 0x000fe2000f8e00ff */
[----:B-----5:R-:W-:Y:S01]  /*6a80*/  MOV R11, UR5 ;  /* 0x00000005000b7c02 */ /* 0x020fe20008000f00 */
[----:B------:R-:W-:Y:S02]  /*6a90*/  IMAD.U32 R10, RZ, RZ, UR4 ;  /* 0x00000004ff0a7e24 */ /* 0x000fe4000f8e00ff */
[----:B------:R-:W-:Y:S07]  /*6aa0*/  LEPC R20, `(.L_x_106) ;  /* 0x000000001014794e */ /* 0x000fee0000000000 */
[----:B-1--4-:R-:W-:Y:S05]  /*6ab0*/  CALL.ABS.NOINC R2 ;  /* 0x0000000002007343 */ /* 0x012fea0003c00000 */
.L_x_106:
[-C--:B------:R-:W-:Y:S01]  /*6ac0*/  F2FP.F16.E5M2.UNPACK_B R0, R81.reuse ;  /* 0x00000051ff00723e */ /* 0x080fe200020004ff */
[----:B------:R-:W-:Y:S05]  /*6ad0*/  WARPSYNC.ALL ;  /* 0x0000000000007948 */ /* 0x000fea0003800000 */
[----:B------:R-:W-:Y:S01]  /*6ae0*/  R2UR UR4, R48 ;  /* 0x00000000300472ca */ /* 0x000fe200000e0000 */
[--C-:B------:R-:W-:Y:S01]  /*6af0*/  HADD2.F32 R54, -RZ, R0.reuse.H0_H0 ;  /* 0x20000000ff367230 */ /* 0x100fe20000004100 */
[-C--:B------:R-:W-:Y:S01]  /*6b00*/  F2FP.F16.E5M2.UNPACK_B R2, R80.reuse.H1 ;  /* 0x00000050ff02723e */ /* 0x080fe200030004ff */
[----:B------:R-:W-:Y:S01]  /*6b10*/  HADD2.F32 R55, -RZ, R0.H1_H1 ;  /* 0x30000000ff377230 */ /* 0x000fe20000004100 */
[----:B------:R-:W-:Y:S01]  /*6b20*/  F2FP.F16.E5M2.UNPACK_B R0, R81.H1 ;  /* 0x00000051ff00723e */ /* 0x000fe200030004ff */
[----:B------:R-:W-:Y:S01]  /*6b30*/  BSSY.RECONVERGENT B0, `(.L_x_107) ;  /* 0x0000095000007945 */ /* 0x000fe20003800200 */
[----:B------:R-:W-:Y:S01]  /*6b40*/  F2FP.F16.E5M2.UNPACK_B R3, R80 ;  /* 0x00000050ff03723e */ /* 0x000fe200020004ff */
[----:B------:R-:W-:Y:S01]  /*6b50*/  HADD2.F32 R52, -RZ, R2.H0_H0 ;  /* 0x20000002ff347230 */ /* 0x000fe20000004100 */
[----:B------:R-:W-:Y:S01]  /*6b60*/  ISETP.NE.AND P0, PT, R110, RZ, PT ;  /* 0x000000ff6e00720c */ /* 0x000fe20003f05270 */
[--C-:B------:R-:W-:Y:S01]  /*6b70*/  HADD2.F32 R56, -RZ, R0.reuse.H0_H0 ;  /* 0x20000000ff387230 */ /* 0x100fe20000004100 */
[----:B------:R-:W-:Y:S01]  /*6b80*/  ISETP.NE.AND P6, PT, R118, RZ, PT ;  /* 0x000000ff7600720c */ /* 0x000fe20003fc5270 */
[----:B------:R-:W-:Y:S01]  /*6b90*/  HADD2.F32 R57, -RZ, R0.H1_H1 ;  /* 0x30000000ff397230 */ /* 0x000fe20000004100 */
[-C--:B------:R-:W-:Y:S01]  /*6ba0*/  F2FP.F16.E5M2.UNPACK_B R0, R83.reuse ;  /* 0x00000053ff00723e */ /* 0x080fe200020004ff */
[----:B-1----:R-:W-:Y:S01]  /*6bb0*/  LDTM.16dp32bit_t0_t15.x32 R4, tmem[UR4+0x40] ;  /* 0x00004004000479ee */ /* 0x002fe20008a80000 */
[----:B------:R-:W1:Y:S01]  /*6bc0*/  LDTM.16dp32bit_t16_t31.x32 R4, tmem[UR4+0x60] ;  /* 0x00006004000479ee */ /* 0x000e620008aa0000 */
[----:B------:R-:W-:Y:S01]  /*6bd0*/  HADD2.F32 R53, -RZ, R2.H1_H1 ;  /* 0x30000002ff357230 */ /* 0x000fe20000004100 */
[----:B------:R-:W-:Y:S01]  /*6be0*/  F2FP.F16.E5M2.UNPACK_B R2, R82.H1 ;  /* 0x00000052ff02723e */ /* 0x000fe200030004ff */
[--C-:B------:R-:W-:Y:S02]  /*6bf0*/  HADD2.F32 R50, -RZ, R3.reuse.H0_H0 ;  /* 0x20000003ff327230 */ /* 0x100fe40000004100 */
[--C-:B------:R-:W-:Y:S02]  /*6c00*/  HADD2.F32 R62, -RZ, R0.reuse.H0_H0 ;  /* 0x20000000ff3e7230 */ /* 0x100fe40000004100 */
[----:B------:R-:W-:Y:S01]  /*6c10*/  HADD2.F32 R63, -RZ, R0.H1_H1 ;  /* 0x30000000ff3f7230 */ /* 0x000fe20000004100 */
[----:B------:R-:W-:Y:S01]  /*6c20*/  F2FP.F16.E5M2.UNPACK_B R0, R84.H1 ;  /* 0x00000054ff00723e */ /* 0x000fe200030004ff */
[--C-:B------:R-:W-:Y:S02]  /*6c30*/  HADD2.F32 R60, -RZ, R2.reuse.H0_H0 ;  /* 0x20000002ff3c7230 */ /* 0x100fe40000004100 */
[----:B------:R-:W-:Y:S01]  /*6c40*/  HADD2.F32 R61, -RZ, R2.H1_H1 ;  /* 0x30000002ff3d7230 */ /* 0x000fe20000004100 */
[----:B------:R-:W-:Y:S01]  /*6c50*/  F2FP.F16.E5M2.UNPACK_B R2, R83.H1 ;  /* 0x00000053ff02723e */ /* 0x000fe200030004ff */
[----:B------:R-:W-:Y:S01]  /*6c60*/  HADD2.F32 R51, -RZ, R3.H1_H1 ;  /* 0x30000003ff337230 */ /* 0x000fe20000004100 */
[----:B------:R-:W-:Y:S01]  /*6c70*/  F2FP.F16.E5M2.UNPACK_B R3, R82 ;  /* 0x00000052ff03723e */ /* 0x000fe200020004ff */
[--C-:B------:R-:W-:Y:S02]  /*6c80*/  HADD2.F32 R68, -RZ, R0.reuse.H0_H0 ;  /* 0x20000000ff447230 */ /* 0x100fe40000004100 */
[----:B------:R-:W-:Y:S01]  /*6c90*/  HADD2.F32 R69, -RZ, R0.H1_H1 ;  /* 0x30000000ff457230 */ /* 0x000fe20000004100 */
[-C--:B------:R-:W-:Y:S01]  /*6ca0*/  F2FP.F16.E5M2.UNPACK_B R0, R85.reuse.H1 ;  /* 0x00000055ff00723e */ /* 0x080fe200030004ff */
[--C-:B------:R-:W-:Y:S02]  /*6cb0*/  HADD2.F32 R64, -RZ, R2.reuse.H0_H0 ;  /* 0x20000002ff407230 */ /* 0x100fe40000004100 */
[----:B------:R-:W-:Y:S01]  /*6cc0*/  HADD2.F32 R65, -RZ, R2.H1_H1 ;  /* 0x30000002ff417230 */ /* 0x000fe20000004100 */
[----:B------:R-:W-:Y:S01]  /*6cd0*/  F2FP.F16.E5M2.UNPACK_B R2, R85 ;  /* 0x00000055ff02723e */ /* 0x000fe200020004ff */
[--C-:B------:R-:W-:Y:S02]  /*6ce0*/  HADD2.F32 R58, -RZ, R3.reuse.H0_H0 ;  /* 0x20000003ff3a7230 */ /* 0x100fe40000004100 */
[C---:B-1----:R-:W-:Y:S01]  /*6cf0*/  FMUL R7, R47.reuse, R7 ;  /* 0x000000072f077220 */ /* 0x042fe20000400000 */
[----:B------:R-:W-:Y:S01]  /*6d00*/  HADD2.F32 R59, -RZ, R3.H1_H1 ;  /* 0x30000003ff3b7230 */ /* 0x000fe20000004100 */
[----:B------:R-:W-:Y:S01]  /*6d10*/  F2FP.F16.E5M2.UNPACK_B R3, R84 ;  /* 0x00000054ff03723e */ /* 0x000fe200020004ff */
[--C-:B------:R-:W-:Y:S02]  /*6d20*/  HADD2.F32 R72, -RZ, R0.reuse.H0_H0 ;  /* 0x20000000ff487230 */ /* 0x100fe40000004100 */
[C---:B------:R-:W-:Y:S01]  /*6d30*/  FMUL R11, R47.reuse, R11 ;  /* 0x0000000b2f0b7220 */ /* 0x040fe20000400000 */
[----:B------:R-:W-:Y:S01]  /*6d40*/  HADD2.F32 R73, -RZ, R0.H1_H1 ;  /* 0x30000000ff497230 */ /* 0x000fe20000004100 */
[----:B------:R-:W-:Y:S01]  /*6d50*/  F2FP.F16.E5M2.UNPACK_B R0, R87 ;  /* 0x00000057ff00723e */ /* 0x000fe200020004ff */
[--C-:B------:R-:W-:Y:S02]  /*6d60*/  HADD2.F32 R70, -RZ, R2.reuse.H0_H0 ;  /* 0x20000002ff467230 */ /* 0x100fe40000004100 */
[C---:B------:R-:W-:Y:S01]  /*6d70*/  FMUL R15, R47.reuse, R15 ;  /* 0x0000000f2f0f7220 */ /* 0x040fe20000400000 */
[----:B------:R-:W-:Y:S01]  /*6d80*/  HADD2.F32 R71, -RZ, R2.H1_H1 ;  /* 0x30000002ff477230 */ /* 0x000fe20000004100 */
[-C--:B------:R-:W-:Y:S01]  /*6d90*/  F2FP.F16.E5M2.UNPACK_B R2, R86.reuse.H1 ;  /* 0x00000056ff02723e */ /* 0x080fe200030004ff */
[--C-:B------:R-:W-:Y:S02]  /*6da0*/  HADD2.F32 R66, -RZ, R3.reuse.H0_H0 ;  /* 0x20000003ff427230 */ /* 0x100fe40000004100 */
[----:B------:R-:W-:Y:S01]  /*6db0*/  HADD2.F32 R67, -RZ, R3.H1_H1 ;  /* 0x30000003ff437230 */ /* 0x000fe20000004100 */
[----:B------:R-:W-:Y:S01]  /*6dc0*/  F2FP.F16.E5M2.UNPACK_B R3, R86 ;  /* 0x00000056ff03723e */ /* 0x000fe200020004ff */
[--C-:B------:R-:W-:Y:S02]  /*6dd0*/  HADD2.F32 R78, -RZ, R0.reuse.H0_H0 ;  /* 0x20000000ff4e7230 */ /* 0x100fe40000004100 */
[----:B------:R-:W-:Y:S02]  /*6de0*/  HADD2.F32 R79, -RZ, R0.H1_H1 ;  /* 0x30000000ff4f7230 */ /* 0x000fe40000004100 */
[C---:B------:R-:W-:Y:S01]  /*6df0*/  FMUL R0, R47.reuse, R4 ;  /* 0x000000042f007220 */ /* 0x040fe20000400000 */
[--C-:B------:R-:W-:Y:S02]  /*6e00*/  HADD2.F32 R76, -RZ, R2.reuse.H0_H0 ;  /* 0x20000002ff4c7230 */ /* 0x100fe40000004100 */
[----:B------:R-:W-:Y:S01]  /*6e10*/  FMUL R4, R47, R8 ;  /* 0x000000082f047220 */ /* 0x000fe20000400000 */
[----:B------:R-:W-:Y:S02]  /*6e20*/  HADD2.F32 R77, -RZ, R2.H1_H1 ;  /* 0x30000002ff4d7230 */ /* 0x000fe40000004100 */
[----:B------:R-:W-:Y:S01]  /*6e30*/  FFMA R0, R49, R50, R0 ;  /* 0x0000003231007223 */ /* 0x000fe20000000000 */
[--C-:B------:R-:W-:Y:S02]  /*6e40*/  HADD2.F32 R74, -RZ, R3.reuse.H0_H0 ;  /* 0x20000003ff4a7230 */ /* 0x100fe40000004100 */
[C---:B------:R-:W-:Y:S01]  /*6e50*/  FMUL R2, R47.reuse, R5 ;  /* 0x000000052f027220 */ /* 0x040fe20000400000 */
[----:B------:R-:W-:Y:S02]  /*6e60*/  HADD2.F32 R75, -RZ, R3.H1_H1 ;  /* 0x30000003ff4b7230 */ /* 0x000fe40000004100 */
[C---:B------:R-:W-:Y:S01]  /*6e70*/  FMUL R5, R47.reuse, R9 ;  /* 0x000000092f057220 */ /* 0x040fe20000400000 */
[----:B------:R-:W-:Y:S01]  /*6e80*/  FMUL R8, R47, R12 ;  /* 0x0000000c2f087220 */ /* 0x000fe20000400000 */
[----:B------:R-:W-:Y:S01]  /*6e90*/  FFMA R2, R49, R51, R2 ;  /* 0x0000003331027223 */ /* 0x000fe20000000002 */
[C---:B------:R-:W-:Y:S01]  /*6ea0*/  FMUL R9, R47.reuse, R13 ;  /* 0x0000000d2f097220 */ /* 0x040fe20000400000 */
[C---:B------:R-:W-:Y:S01]  /*6eb0*/  FMUL R12, R47.reuse, R21 ;  /* 0x000000152f0c7220 */ /* 0x040fe20000400000 */
[C---:B------:R-:W-:Y:S01]  /*6ec0*/  FMUL R21, R47.reuse, R30 ;  /* 0x0000001e2f157220 */ /* 0x040fe20000400000 */
[C---:B------:R-:W-:Y:S01]  /*6ed0*/  FMUL R13, R47.reuse, R22 ;  /* 0x000000162f0d7220 */ /* 0x040fe20000400000 */
[C---:B------:R-:W-:Y:S01]  /*6ee0*/  FMUL R22, R47.reuse, R31 ;  /* 0x0000001f2f167220 */ /* 0x040fe20000400000 */
        /* <DEDUP_REMOVED lines=8> */
[C---:B------:R-:W-:Y:S01]  /*6f70*/  FFMA R6, R49.reuse, R56, R6 ;  /* 0x0000003831067223 */ /* 0x040fe20000000006 */
[C---:B------:R-:W-:Y:S01]  /*6f80*/  FFMA R11, R49.reuse, R57, R11 ;  /* 0x00000039310b7223 */ /* 0x040fe2000000000b */
[C---:B------:R-:W-:Y:S01]  /*6f90*/  FFMA R8, R49.reuse, R58, R8 ;  /* 0x0000003a31087223 */ /* 0x040fe20000000008 */
[----:B------:R-:W-:Y:S01]  /*6fa0*/  FFMA R9, R49, R59, R9 ;  /* 0x0000003b31097223 */ /* 0x000fe20000000009 */
[----:B------:R-:W-:Y:S01]  /*6fb0*/  F2FP.SATFINITE.E5M2.F32.PACK_AB_MERGE_C R52, R7, R3, RZ ;  /* 0x000000030734723e */ /* 0x000fe200048060ff */
[----:B------:R-:W-:Y:S01]  /*6fc0*/  FFMA R10, R49, R60, R10 ;  /* 0x0000003c310a7223 */ /* 0x000fe2000000000a */
[----:B------:R-:W-:Y:S01]  /*6fd0*/  F2FP.SATFINITE.E5M2.F32.PACK_AB_MERGE_C R53, R11, R6, RZ ;  /* 0x000000060b35723e */ /* 0x000fe200048060ff */
[----:B------:R-:W-:Y:S01]  /*6fe0*/  FFMA R15, R49, R61, R15 ;  /* 0x0000003d310f7223 */ /* 0x000fe2000000000f */
[C---:B------:R-:W-:Y:S01]  /*6ff0*/  FMUL R3, R47.reuse, R16 ;  /* 0x000000102f037220 */ /* 0x040fe20000400000 */
[C---:B------:R-:W-:Y:S01]  /*7000*/  FMUL R6, R47.reuse, R17 ;  /* 0x000000112f067220 */ /* 0x040fe20000400000 */
[----:B------:R-:W-:Y:S01]  /*7010*/  F2FP.F16.E5M2.UNPACK_B R51, R87.H1 ;  /* 0x00000057ff33723e */ /* 0x000fe200030004ff */
[----:B------:R-:W-:Y:S01]  /*7020*/  FMUL R11, R47, R20 ;  /* 0x000000142f0b7220 */ /* 0x000fe20000400000 */
[----:B------:R-:W-:Y:S01]  /*7030*/  F2FP.SATFINITE.E5M2.F32.PACK_AB_MERGE_C R54, R15, R10, RZ ;  /* 0x0000000a0f36723e */ /* 0x000fe200048060ff */
[C---:B------:R-:W-:Y:S01]  /*7040*/  FFMA R3, R49.reuse, R62, R3 ;  /* 0x0000003e31037223 */ /* 0x040fe20000000003 */
[----:B------:R-:W-:Y:S01]  /*7050*/  FFMA R6, R49, R63, R6 ;  /* 0x0000003f31067223 */ /* 0x000fe20000000006 */
[----:B------:R-:W-:Y:S01]  /*7060*/  FMUL R20, R47, R29 ;  /* 0x0000001d2f147220 */ /* 0x000fe20000400000 */
[----:B------:R-:W-:Y:S01]  /*7070*/  F2FP.SATFINITE.E5M2.F32.PACK_AB_MERGE_C R29, R5, R4, R53 ;  /* 0x00000004051d723e */ /* 0x000fe20004806035 */
[----:B------:R-:W-:Y:S01]  /*7080*/  FMUL R10, R47, R19 ;  /* 0x000000132f0a7220 */ /* 0x000fe20000400000 */
[----:B------:R-:W-:Y:S01]  /*7090*/  F2FP.SATFINITE.E5M2.F32.PACK_AB_MERGE_C R30, R9, R8, R54 ;  /* 0x00000008091e723e */ /* 0x000fe20004806036 */
        /* <DEDUP_REMOVED lines=10> */
[----:B------:R-:W-:Y:S01]  /*7140*/  FFMA R14, R49, R69, R14 ;  /* 0x00000045310e7223 */ /* 0x000fe2000000000e */
[----:B------:R-:W-:Y:S01]  /*7150*/  FMUL R18, R47, R27 ;  /* 0x0000001b2f127220 */ /* 0x000fe20000400000 */
[C---:B------:R-:W-:Y:S01]  /*7160*/  FFMA R15, R49.reuse, R70, R15 ;  /* 0x00000046310f7223 */ /* 0x040fe2000000000f */
[C---:B------:R-:W-:Y:S01]  /*7170*/  FFMA R16, R49.reuse, R71, R16 ;  /* 0x0000004731107223 */ /* 0x040fe20000000010 */
[C---:B------:R-:W-:Y:S01]  /*7180*/  FFMA R17, R49.reuse, R72, R17 ;  /* 0x0000004831117223 */ /* 0x040fe20000000011 */
[C---:B------:R-:W-:Y:S01]  /*7190*/  FFMA R18, R49.reuse, R73, R18 ;  /* 0x0000004931127223 */ /* 0x040fe20000000012 */
[----:B------:R-:W-:Y:S01]  /*71a0*/  FFMA R19, R49, R74, R19 ;  /* 0x0000004a31137223 */ /* 0x000fe20000000013 */
[----:B------:R-:W-:Y:S01]  /*71b0*/  FMUL R23, R47, R32 ;  /* 0x000000202f177220 */ /* 0x000fe20000400000 */
[----:B------:R-:W-:Y:S01]  /*71c0*/  FFMA R20, R49, R75, R20 ;  /* 0x0000004b31147223 */ /* 0x000fe20000000014 */
[----:B------:R-:W-:Y:S01]  /*71d0*/  FMUL R24, R47, R33 ;  /* 0x000000212f187220 */ /* 0x000fe20000400000 */
[--C-:B------:R-:W-:Y:S02]  /*71e0*/  HADD2.F32 R50, -RZ, R51.reuse.H0_H0 ;  /* 0x20000033ff327230 */ /* 0x100fe40000004100 */
[----:B------:R-:W-:Y:S01]  /*71f0*/  FFMA R21, R49, R76, R21 ;  /* 0x0000004c31157223 */ /* 0x000fe20000000015 */
[----:B------:R-:W-:Y:S02]  /*7200*/  HADD2.F32 R51, -RZ, R51.H1_H1 ;  /* 0x30000033ff337230 */ /* 0x000fe40000004100 */
[----:B------:R-:W-:Y:S01]  /*7210*/  FMUL R25, R47, R34 ;  /* 0x000000222f197220 */ /* 0x000fe20000400000 */
[----:B------:R-:W-:Y:S01]  /*7220*/  FFMA R22, R49, R77, R22 ;  /* 0x0000004d31167223 */ /* 0x000fe20000000016 */
[----:B------:R-:W-:Y:S01]  /*7230*/  FMUL R26, R47, R35 ;  /* 0x000000232f1a7220 */ /* 0x000fe20000400000 */
[----:B------:R-:W-:Y:S01]  /*7240*/  F2FP.SATFINITE.E5M2.F32.PACK_AB_MERGE_C R7, R10, R7, RZ ;  /* 0x000000070a07723e */ /* 0x000fe200048060ff */
[C---:B------:R-:W-:Y:S01]  /*7250*/  FFMA R23, R49.reuse, R78, R23 ;  /* 0x0000004e31177223 */ /* 0x040fe20000000017 */
[C---:B------:R-:W-:Y:S01]  /*7260*/  FFMA R24, R49.reuse, R79, R24 ;  /* 0x0000004f31187223 */ /* 0x040fe20000000018 */
[C---:B------:R-:W-:Y:S01]  /*7270*/  FFMA R25, R49.reuse, R50, R25 ;  /* 0x0000003231197223 */ /* 0x040fe20000000019 */
[----:B------:R-:W-:Y:S01]  /*7280*/  FFMA R26, R49, R51, R26 ;  /* 0x00000033311a7223 */ /* 0x000fe2000000001a */
[----:B------:R-:W-:Y:S02]  /*7290*/  F2FP.SATFINITE.E5M2.F32.PACK_AB_MERGE_C R28, R2, R0, R52 ;  /* 0x00000000021c723e */ /* 0x000fe40004806034 */
[----:B------:R-:W-:Y:S02]  /*72a0*/  F2FP.SATFINITE.E5M2.F32.PACK_AB_MERGE_C R31, R6, R3, R7 ;  /* 0x00000003061f723e */ /* 0x000fe40004806007 */
[----:B------:R-:W-:Y:S02]  /*72b0*/  F2FP.SATFINITE.E5M2.F32.PACK_AB_MERGE_C R13, R14, R13, RZ ;  /* 0x0000000d0e0d723e */ /* 0x000fe400048060ff */
[----:B------:R-:W-:Y:S01]  /*72c0*/  F2FP.SATFINITE.E5M2.F32.PACK_AB_MERGE_C R17, R18, R17, RZ ;  /* 0x000000111211723e */ /* 0x000fe200048060ff */
[----:B------:R1:W-:Y:S01]  /*72d0*/  STS.128 [R100+UR49+0x5200], R28 ;  /* 0x0052001c64007988 */ /* 0x0003e20008000c31 */
[----:B------:R-:W-:Y:S02]  /*72e0*/  F2FP.SATFINITE.E5M2.F32.PACK_AB_MERGE_C R14, R22, R21, RZ ;  /* 0x00000015160e723e */ /* 0x000fe400048060ff */
[----:B------:R-:W-:Y:S02]  /*72f0*/  F2FP.SATFINITE.E5M2.F32.PACK_AB_MERGE_C R25, R26, R25, RZ ;  /* 0x000000191a19723e */ /* 0x000fe400048060ff */
[----:B------:R-:W-:Y:S02]  /*7300*/  F2FP.SATFINITE.E5M2.F32.PACK_AB_MERGE_C R12, R12, R11, R13 ;  /* 0x0000000b0c0c723e */ /* 0x000fe4000480600d */
[----:B------:R-:W-:Y:S02]  /*7310*/  F2FP.SATFINITE.E5M2.F32.PACK_AB_MERGE_C R13, R16, R15, R17 ;  /* 0x0000000f100d723e */ /* 0x000fe40004806011 */
        /* <DEDUP_REMOVED lines=13> */
[----:B------:R-:W-:Y:S02]  /*73f0*/  UIADD3 UR8, UP0, UPT, UR52, 0x680, URZ ;  /* 0x0000068034087890 */ /* 0x000fe4000ff1e0ff */
[----:B------:R-:W-:Y:S02]  /*7400*/  UIADD3 UR5, UPT, UPT, UR41, 0x40, URZ ;  /* 0x0000004029057890 */ /* 0x000fe4000fffe0ff */
[----:B------:R-:W-:Y:S02]  /*7410*/  UIADD3 UR4, UPT, UPT, UR49, 0x5200, URZ ;  /* 0x0000520031047890 */ /* 0x000fe4000fffe0ff */
[----:B------:R-:W-:Y:S01]  /*7420*/  UIADD3.X UR9, UPT, UPT, URZ, UR53, URZ, UP0, !UPT ;  /* 0x00000035ff097290 */ /* 0x000fe200087fe4ff */
[----:B------:R-:W-:Y:S01]  /*7430*/  UMOV UR6, UR42 ;  /* 0x0000002a00067c82 */ /* 0x000fe20008000000 */
[----:B------:R-:W-:Y:S07]  /*7440*/  UMOV UR7, UR36 ;  /* 0x0000002400077c82 */ /* 0x000fee0008000000 */
[----:B------:R2:W-:Y:S01]  /*7450*/  UTMASTG.3D [UR4], [UR8] ;  /* 0x00000004080073b5 */ /* 0x0005e20008010000 */
[----:B------:R0:W-:Y:S01]  /*7460*/  UTMACMDFLUSH ;  /* 0x00000000000079b7 */ /* 0x0001e20000000000 */
[----:B--2---:R-:W-:Y:S04]  /*7470*/  DEPBAR.LE SB0, 0x1 ;  /* 0x000080400000791a */ /* 0x004fe80000000000 */
.L_x_108:
[----:B------:R-:W-:Y:S05]  /*7480*/  BSYNC.RECONVERGENT B0 ;  /* 0x0000000000007941 */ /* 0x000fea0003800200 */
.L_x_107:
        /* <DEDUP_REMOVED lines=15> */
.L_x_112:
[----:B------:R-:W-:Y:S05]  /*7580*/  BSYNC B0 ;  /* 0x0000000000007941 */ /* 0x000fea0003800000 */
.L_x_111:
[----:B------:R-:W-:Y:S01]  /*7590*/  ISETP.NE.AND P0, PT, R116, RZ, PT ;  /* 0x000000ff7400720c */ /* 0x000fe20003f05270 */
[----:B------:R-:W-:Y:S11]  /*75a0*/  VIADD R105, R105, 0x1 ;  /* 0x0000000169697836 */ /* 0x000ff60000000000 */
[----:B------:R-:W-:Y:S01]  /*75b0*/  @!UPT UIADD3 URZ, UPT, UPT, URZ, URZ, URZ ;  /* 0x000000fffffff290 */ /* 0x000fe2000fffe0ff */
[----:B------:R3:W4:Y:S04]  /*75c0*/  @P0 LDS.128 R84, [R2+0x210] ;  /* 0x0002100002540984 */ /* 0x0007280000000c00 */
[----:B------:R1:W1:Y:S01]  /*75d0*/  @P0 LDS.128 R80, [R3+UR49+0x200] ;  /* 0x0002003103500984 */ /* 0x0002620008000c00 */
        /* <DEDUP_REMOVED lines=14> */
.L_x_110:
[----:B------:R-:W-:Y:S05]  /*76c0*/  BSYNC B1 ;  /* 0x0000000000017941 */ /* 0x000fea0003800000 */
.L_x_109:
[----:B------:R-:W-:Y:S05]  /*76d0*/  VIADD R0, R48, 0x80 ;  /* 0x0000008030007836 */ /* 0x000fea0000000000 */
[----:B------:R-:W-:Y:S04]  /*76e0*/  SHF.R.U32.HI R0, RZ, 0x15, R0 ;  /* 0x00000015ff007819 */ /* 0x000fe80000011600 */
[----:B------:R-:W-:Y:S11]  /*76f0*/  LOP3.LUT P0, RZ, R0, 0x3, R101, 0x48, !PT ;  /* 0x0000000300ff7812 */ /* 0x000ff60007804865 */
[----:B------:R-:W-:Y:S02]  /*7700*/  @!UPT UIADD3 URZ, UPT, UPT, URZ, URZ, URZ ;  /* 0x000000fffffff290 */ /* 0x000fe4000fffe0ff */
[----:B------:R-:W-:Y:S05]  /*7710*/  @!P0 BRA `(.L_x_114) ;  /* 0x0000000000408947 */ /* 0x000fea0003800000 */
[----:B------:R-:W2:Y:S01]  /*7720*/  LDCU.64 UR8, c[0x4][0x78] ;  /* 0x01000f00ff0877ac */ /* 0x000ea20008000a00 */
[----:B------:R-:W-:Y:S01]  /*7730*/  MOV R3, 0x0 ;  /* 0x0000000000037802 */ /* 0x000fe20000000f00 */
[----:B-1----:R-:W-:Y:S02]  /*7740*/  HFMA2 R12, -RZ, RZ, 0, 5.9604644775390625e-08 ;  /* 0x00000001ff0c7431 */ /* 0x002fe400000001ff */
[----:B------:R-:W-:Y:S02]  /*7750*/  IMAD.MOV.U32 R8, RZ, RZ, 0x192 ;  /* 0x00000192ff087424 */ /* 0x000fe400078e00ff */
[----:B------:R-:W-:Y:S01]  /*7760*/  IMAD.MOV.U32 R13, RZ, RZ, RZ ;  /* 0x000000ffff0d7224 */ /* 0x000fe200078e00ff */
[----:B------:R-:W1:Y:S01]  /*7770*/  LDCU.64 UR6, c[0x4][0x80] ;  /* 0x01001000ff0677ac */ /* 0x000e620008000a00 */
[----:B------:R-:W3:Y:S01]  /*7780*/  LDC.64 R2, c[0x4][R3] ;  /* 0x0100000003027b82 */ /* 0x000ee20000000a00 */
[----:B------:R-:W4:Y:S01]  /*7790*/  LDCU.64 UR4, c[0x4][0x18] ;  /* 0x01000300ff0477ac */ /* 0x000f220008000a00 */
[----:B--2---:R-:W-:Y:S01]  /*77a0*/  MOV R5, UR9 ;  /* 0x0000000900057c02 */ /* 0x004fe20008000f00 */
[----:B------:R-:W-:Y:S01]  /*77b0*/  IMAD.U32 R4, RZ, RZ, UR8 ;  /* 0x00000008ff047e24 */ /* 0x000fe2000f8e00ff */
[----:B-1----:R-:W-:Y:S01]  /*77c0*/  MOV R7, UR7 ;  /* 0x0000000700077c02 */ /* 0x002fe20008000f00 */
[----:B------:R-:W-:Y:S01]  /*77d0*/  IMAD.U32 R6, RZ, RZ, UR6 ;  /* 0x00000006ff067e24 */ /* 0x000fe2000f8e00ff */
[----:B----4-:R-:W-:Y:S01]  /*77e0*/  MOV R11, UR5 ;  /* 0x00000005000b7c02 */ /* 0x010fe20008000f00 */
[----:B------:R-:W-:Y:S02]  /*77f0*/  IMAD.U32 R10, RZ, RZ, UR4 ;  /* 0x00000004ff0a7e24 */ /* 0x000fe4000f8e00ff */
[----:B------:R-:W-:Y:S07]  /*7800*/  LEPC R20, `(.L_x_114) ;  /* 0x000000001014794e */ /* 0x000fee0000000000 */
[----:B---3--:R-:W-:Y:S05]  /*7810*/  CALL.ABS.NOINC R2 ;  /* 0x0000000002007343 */ /* 0x008fea0003c00000 */
.L_x_114:
        /* <DEDUP_REMOVED lines=148> */
[----:B------:R-:W-:Y:S02]  /*8160*/  UIADD3 UR8, UP0, UPT, UR52, 0x680, URZ ;  /* 0x0000068034087890 */ /* 0x000fe4000ff1e0ff */
[----:B------:R-:W-:Y:S02]  /*8170*/  UIADD3 UR5, UPT, UPT, UR41, 0x80, URZ ;  /* 0x0000008029057890 */ /* 0x000fe4000fffe0ff */
[----:B------:R-:W-:Y:S01]  /*8180*/  MOV R109, UR10 ;  /* 0x0000000a006d7c02 */ /* 0x000fe20008000f00 */
[----:B------:R-:W-:Y:S01]  /*8190*/  UIADD3.X UR9, UPT, UPT, URZ, UR53, URZ, UP0, !UPT ;  /* 0x00000035ff097290 */ /* 0x000fe200087fe4ff */
[----:B------:R-:W-:Y:S02]  /*81a0*/  UMOV UR6, UR42 ;  /* 0x0000002a00067c82 */ /* 0x000fe40008000000 */
[----:B------:R-:W-:Y:S01]  /*81b0*/  R2UR UR4, R109 ;  /* 0x000000006d0472ca */ /* 0x000fe200000e0000 */
[----:B------:R-:W-:Y:S11]  /*81c0*/  UMOV UR7, UR36 ;  /* 0x0000002400077c82 */ /* 0x000ff60008000000 */
[----:B------:R-:W-:Y:S01]  /*81d0*/  @!UPT UIADD3 URZ, UPT, UPT, URZ, URZ, URZ ;  /* 0x000000fffffff290 */ /* 0x000fe2000fffe0ff */
[----:B------:R2:W-:Y:S01]  /*81e0*/  UTMASTG.3D [UR4], [UR8] ;  /* 0x00000004080073b5 */ /* 0x0005e20008010000 */
[----:B------:R0:W-:Y:S01]  /*81f0*/  UTMACMDFLUSH ;  /* 0x00000000000079b7 */ /* 0x0001e20000000000 */
[----:B--2---:R-:W-:Y:S04]  /*8200*/  DEPBAR.LE SB0, 0x1 ;  /* 0x000080400000791a */ /* 0x004fe80000000000 */
.L_x_116:
[----:B------:R-:W-:Y:S05]  /*8210*/  BSYNC.RECONVERGENT B0 ;  /* 0x0000000000007941 */ /* 0x000fea0003800200 */
.L_x_115:
        /* <DEDUP_REMOVED lines=15> */
.L_x_120:
[----:B------:R-:W-:Y:S05]  /*8310*/  BSYNC B0 ;  /* 0x0000000000007941 */ /* 0x000fea0003800000 */
.L_x_119:
        /* <DEDUP_REMOVED lines=19> */
.L_x_118:
[----:B------:R-:W-:Y:S05]  /*8450*/  BSYNC B1 ;  /* 0x0000000000017941 */ /* 0x000fea0003800000 */
.L_x_117:
        /* <DEDUP_REMOVED lines=21> */
.L_x_122:
[----:B------:R-:W-:Y:S01]  /*85b0*/  ISETP.NE.AND P0, PT, R110, RZ, PT ;  /* 0x000000ff6e00720c */ /* 0x000fe20003f05270 */
[----:B------:R-:W-:Y:S05]  /*85c0*/  WARPSYNC.ALL ;  /* 0x0000000000007948 */ /* 0x000fea0003800000 */
[----:B------:R-:W-:Y:S01]  /*85d0*/  R2UR UR4, R48 ;  /* 0x00000000300472ca */ /* 0x000fe200000e0000 */
[----:B------:R-:W-:Y:S01]  /*85e0*/  BSSY.RECONVERGENT B0, `(.L_x_123) ;  /* 0x000009c000007945 */ /* 0x000fe20003800200 */
[-C--:B------:R-:W-:Y:S02]  /*85f0*/  F2FP.F16.E5M2.UNPACK_B R2, R80.reuse ;  /* 0x00000050ff02723e */ /* 0x080fe400020004ff */
[----:B------:R-:W-:Y:S02]  /*8600*/  F2FP.F16.E5M2.UNPACK_B R80, R80.H1 ;  /* 0x00000050ff50723e */ /* 0x000fe400030004ff */
[-C--:B------:R-:W-:Y:S01]  /*8610*/  F2FP.F16.E5M2.UNPACK_B R51, R81.reuse ;  /* 0x00000051ff33723e */ /* 0x080fe200020004ff */
[--C-:B------:R-:W-:Y:S01]  /*8620*/  HADD2.F32 R0, -RZ, R2.reuse.H0_H0 ;  /* 0x20000002ff007230 */ /* 0x100fe20000004100 */
[----:B------:R-:W-:Y:S01]  /*8630*/  F2FP.F16.E5M2.UNPACK_B R81, R81.H1 ;  /* 0x00000051ff51723e */ /* 0x000fe200030004ff */
[----:B------:R-:W-:Y:S01]  /*8640*/  HADD2.F32 R2, -RZ, R2.H1_H1 ;  /* 0x30000002ff027230 */ /* 0x000fe20000004100 */
[-C--:B------:R-:W-:Y:S01]  /*8650*/  F2FP.F16.E5M2.UNPACK_B R55, R82.reuse ;  /* 0x00000052ff37723e */ /* 0x080fe200020004ff */
[--C-:B------:R-:W-:Y:S01]  /*8660*/  HADD2.F32 R3, -RZ, R80.reuse.H0_H0 ;  /* 0x20000050ff037230 */ /* 0x100fe20000004100 */
[----:B------:R-:W-:Y:S01]  /*8670*/  F2FP.F16.E5M2.UNPACK_B R82, R82.H1 ;  /* 0x00000052ff52723e */ /* 0x000fe200030004ff */
[----:B-1----:R-:W-:Y:S01]  /*8680*/  LDTM.16dp32bit_t0_t15.x32 R4, tmem[UR4+0xc0] ;  /* 0x0000c004000479ee */ /* 0x002fe20008a80000 */
[----:B------:R-:W1:Y:S01]  /*8690*/  LDTM.16dp32bit_t16_t31.x32 R4, tmem[UR4+0xe0] ;  /* 0x0000e004000479ee */ /* 0x000e620008aa0000 */
[----:B------:R-:W-:Y:S01]  /*86a0*/  NOP ;  /* 0x0000000000007918 */ /* 0x000fe20000000000 */
[--C-:B------:R-:W-:Y:S01]  /*86b0*/  HADD2.F32 R50, -RZ, R51.reuse.H0_H0 ;  /* 0x20000033ff327230 */ /* 0x100fe20000004100 */
[----:B------:R-:W-:Y:S01]  /*86c0*/  R2UR UR5, R113 ;  /* 0x00000000710572ca */ /* 0x000fe200000e0000 */
[----:B------:R-:W-:Y:S01]  /*86d0*/  HADD2.F32 R51, -RZ, R51.H1_H1 ;  /* 0x30000033ff337230 */ /* 0x000fe20000004100 */
[----:B------:R-:W-:Y:S01]  /*86e0*/  F2FP.F16.E5M2.UNPACK_B R59, R83 ;  /* 0x00000053ff3b723e */ /* 0x000fe200020004ff */
[--C-:B------:R-:W-:Y:S01]  /*86f0*/  HADD2.F32 R54, -RZ, R55.reuse.H0_H0 ;  /* 0x20000037ff367230 */ /* 0x100fe20000004100 */
[----:B------:R-:W-:Y:S01]  /*8700*/  F2FP.F16.E5M2.UNPACK_B R63, R84 ;  /* 0x00000054ff3f723e */ /* 0x000fe200020004ff */
[----:B------:R-:W-:Y:S01]  /*8710*/  HADD2.F32 R55, -RZ, R55.H1_H1 ;  /* 0x30000037ff377230 */ /* 0x000fe20000004100 */
[----:B------:R-:W-:Y:S01]  /*8720*/  F2FP.F16.E5M2.UNPACK_B R67, R85 ;  /* 0x00000055ff43723e */ /* 0x000fe200020004ff */
[--C-:B------:R-:W-:Y:S01]  /*8730*/  HADD2.F32 R58, -RZ, R59.reuse.H0_H0 ;  /* 0x2000003bff3a7230 */ /* 0x100fe20000004100 */
[----:B------:R-:W-:Y:S01]  /*8740*/  F2FP.F16.E5M2.UNPACK_B R71, R86 ;  /* 0x00000056ff47723e */ /* 0x000fe200020004ff */
[----:B------:R-:W-:Y:S01]  /*8750*/  HADD2.F32 R59, -RZ, R59.H1_H1 ;  /* 0x3000003bff3b7230 */ /* 0x000fe20000004100 */
[----:B------:R-:W-:Y:S01]  /*8760*/  F2FP.F16.E5M2.UNPACK_B R74, R87 ;  /* 0x00000057ff4a723e */ /* 0x000fe200020004ff */
[--C-:B------:R-:W-:Y:S01]  /*8770*/  HADD2.F32 R62, -RZ, R63.reuse.H0_H0 ;  /* 0x2000003fff3e7230 */ /* 0x100fe20000004100 */
[----:B------:R-:W-:Y:S01]  /*8780*/  F2FP.F16.E5M2.UNPACK_B R83, R83.H1 ;  /* 0x00000053ff53723e */ /* 0x000fe200030004ff */
[----:B------:R-:W-:Y:S01]  /*8790*/  UIADD3 UR5, UPT, UPT, UR5, 0xe0, URZ ;  /* 0x000000e005057890 */ /* 0x000fe2000fffe0ff */
[----:B------:R-:W-:Y:S01]  /*87a0*/  HADD2.F32 R63, -RZ, R63.H1_H1 ;  /* 0x3000003fff3f7230 */ /* 0x000fe20000004100 */
[----:B------:R-:W-:Y:S01]  /*87b0*/  F2FP.F16.E5M2.UNPACK_B R84, R84.H1 ;  /* 0x00000054ff54723e */ /* 0x000fe200030004ff */
[--C-:B------:R-:W-:Y:S01]  /*87c0*/  HADD2.F32 R66, -RZ, R67.reuse.H0_H0 ;  /* 0x20000043ff427230 */ /* 0x100fe20000004100 */
[----:B------:R-:W-:Y:S01]  /*87d0*/  UPRMT UR5, UR37, 0x654, UR5 ;  /* 0x0000065425057896 */ /* 0x000fe20008000005 */
[----:B------:R-:W-:Y:S01]  /*87e0*/  HADD2.F32 R67, -RZ, R67.H1_H1 ;  /* 0x30000043ff437230 */ /* 0x000fe20000004100 */
[----:B------:R-:W-:Y:S01]  /*87f0*/  F2FP.F16.E5M2.UNPACK_B R85, R85.H1 ;  /* 0x00000055ff55723e */ /* 0x000fe200030004ff */
[--C-:B------:R-:W-:Y:S02]  /*8800*/  HADD2.F32 R70, -RZ, R71.reuse.H0_H0 ;  /* 0x20000047ff467230 */ /* 0x100fe40000004100 */
[C---:B-1----:R-:W-:Y:S01]  /*8810*/  FMUL R4, R47.reuse, R4 ;  /* 0x000000042f047220 */ /* 0x042fe20000400000 */
[C---:B------:R-:W-:Y:S01]  /*8820*/  FMUL R5, R47.reuse, R5 ;  /* 0x000000052f057220 */ /* 0x040fe20000400000 */
[C---:B------:R-:W-:Y:S01]  /*8830*/  FMUL R8, R47.reuse, R8 ;  /* 0x000000082f087220 */ /* 0x040fe20000400000 */
[----:B------:R-:W-:Y:S01]  /*8840*/  FMUL R9, R47, R9 ;  /* 0x000000092f097220 */ /* 0x000fe20000400000 */
[C---:B------:R-:W-:Y:S01]  /*8850*/  FFMA R4, R49.reuse, R0, R4 ;  /* 0x0000000031047223 */ /* 0x040fe20000000004 */
[----:B------:R-:W-:Y:S01]  /*8860*/  SYNCS.ARRIVE.TRANS64.RED.A1T0 RZ, [UR5], RZ ;  /* 0x000000ffffff79a7 */ /* 0x000fe20008100405 */
        /* <DEDUP_REMOVED lines=8> */
[----:B------:R-:W-:Y:S02]  /*88f0*/  HADD2.F32 R71, -RZ, R71.H1_H1 ;  /* 0x30000047ff477230 */ /* 0x000fe40000004100 */
[C---:B------:R-:W-:Y:S01]  /*8900*/  FMUL R25, R47.reuse, R30 ;  /* 0x0000001e2f197220 */ /* 0x040fe20000400000 */
[C---:B------:R-:W-:Y:S01]  /*8910*/  FMUL R30, R47.reuse, R35 ;  /* 0x000000232f1e7220 */ /* 0x040fe20000400000 */
[----:B------:R-:W-:Y:S02]  /*8920*/  HADD2.F32 R48, -RZ, R80.H1_H1 ;  /* 0x30000050ff307230 */ /* 0x000fe40000004100 */
[C---:B------:R-:W-:Y:S01]  /*8930*/  FMUL R6, R47.reuse, R6 ;  /* 0x000000062f067220 */ /* 0x040fe20000400000 */
[C---:B------:R-:W-:Y:S01]  /*8940*/  FMUL R7, R47.reuse, R7 ;  /* 0x000000072f077220 */ /* 0x040fe20000400000 */
[--C-:B------:R-:W-:Y:S02]  /*8950*/  HADD2.F32 R52, -RZ, R81.reuse.H0_H0 ;  /* 0x20000051ff347230 */ /* 0x100fe40000004100 */
[----:B------:R-:W-:Y:S01]  /*8960*/  FMUL R10, R47, R10 ;  /* 0x0000000a2f0a7220 */ /* 0x000fe20000400000 */
[C---:B------:R-:W-:Y:S01]  /*8970*/  FFMA R6, R49.reuse, R3, R6 ;  /* 0x0000000331067223 */ /* 0x040fe20000000006 */
[----:B------:R-:W-:Y:S02]  /*8980*/  HADD2.F32 R53, -RZ, R81.H1_H1 ;  /* 0x30000051ff357230 */ /* 0x000fe40000004100 */
[C---:B------:R-:W-:Y:S01]  /*8990*/  FFMA R7, R49.reuse, R48, R7 ;  /* 0x0000003031077223 */ /* 0x040fe20000000007 */
[C---:B------:R-:W-:Y:S01]  /*89a0*/  FFMA R8, R49.reuse, R50, R8 ;  /* 0x0000003231087223 */ /* 0x040fe20000000008 */
[C---:B------:R-:W-:Y:S01]  /*89b0*/  FFMA R9, R49.reuse, R51, R9 ;  /* 0x0000003331097223 */ /* 0x040fe20000000009 */
[----:B------:R-:W-:Y:S01]  /*89c0*/  FFMA R10, R49, R52, R10 ;  /* 0x00000034310a7223 */ /* 0x000fe2000000000a */
[--C-:B------:R-:W-:Y:S01]  /*89d0*/  HADD2.F32 R48, -RZ, R74.reuse.H0_H0 ;  /* 0x2000004aff307230 */ /* 0x100fe20000004100 */
[----:B------:R-:W-:Y:S01]  /*89e0*/  F2FP.SATFINITE.E5M2.F32.PACK_AB_MERGE_C R77, R7, R6, RZ ;  /* 0x00000006074d723e */ /* 0x000fe200048060ff */
[C---:B------:R-:W-:Y:S01]  /*89f0*/  FMUL R7, R47.reuse, R24 ;  /* 0x000000182f077220 */ /* 0x040fe20000400000 */
[C---:B------:R-:W-:Y:S01]  /*8a00*/  FMUL R24, R47.reuse, R29 ;  /* 0x0000001d2f187220 */ /* 0x040fe20000400000 */
[C---:B------:R-:W-:Y:S01]  /*8a10*/  FMUL R29, R47.reuse, R34 ;  /* 0x000000222f1d7220 */ /* 0x040fe20000400000 */
[----:B------:R-:W-:Y:S02]  /*8a20*/  HADD2.F32 R74, -RZ, R74.H1_H1 ;  /* 0x3000004aff4a7230 */ /* 0x000fe40000004100 */
[C---:B------:R-:W-:Y:S01]  /*8a30*/  FMUL R11, R47.reuse, R11 ;  /* 0x0000000b2f0b7220 */ /* 0x040fe20000400000 */
[--C-:B------:R-:W-:Y:S02]  /*8a40*/  HADD2.F32 R56, -RZ, R82.reuse.H0_H0 ;  /* 0x20000052ff387230 */ /* 0x100fe40000004100 */
[----:B------:R-:W-:Y:S01]  /*8a50*/  FMUL R14, R47, R14 ;  /* 0x0000000e2f0e7220 */ /* 0x000fe20000400000 */
[----:B------:R-:W-:Y:S02]  /*8a60*/  HADD2.F32 R57, -RZ, R82.H1_H1 ;  /* 0x30000052ff397230 */ /* 0x000fe40000004100 */
[C---:B------:R-:W-:Y:S01]  /*8a70*/  FFMA R11, R49.reuse, R53, R11 ;  /* 0x00000035310b7223 */ /* 0x040fe2000000000b */
[----:B------:R-:W-:Y:S01]  /*8a80*/  F2FP.F16.E5M2.UNPACK_B R86, R86.H1 ;  /* 0x00000056ff56723e */ /* 0x000fe200030004ff */
[C---:B------:R-:W-:Y:S01]  /*8a90*/  FFMA R12, R49.reuse, R54, R12 ;  /* 0x00000036310c7223 */ /* 0x040fe2000000000c */
[C---:B------:R-:W-:Y:S01]  /*8aa0*/  FFMA R13, R49.reuse, R55, R13 ;  /* 0x00000037310d7223 */ /* 0x040fe2000000000d */
[----:B------:R-:W-:Y:S01]  /*8ab0*/  F2FP.F16.E5M2.UNPACK_B R87, R87.H1 ;  /* 0x00000057ff57723e */ /* 0x000fe200030004ff */
[----:B------:R-:W-:Y:S01]  /*8ac0*/  FFMA R14, R49, R56, R14 ;  /* 0x00000038310e7223 */ /* 0x000fe2000000000e */
[----:B------:R-:W-:Y:S01]  /*8ad0*/  F2FP.SATFINITE.E5M2.F32.PACK_AB_MERGE_C R10, R11, R10, RZ ;  /* 0x0000000a0b0a723e */ /* 0x000fe200048060ff */
[C---:B------:R-:W-:Y:S01]  /*8ae0*/  FMUL R15, R47.reuse, R15 ;  /* 0x0000000f2f0f7220 */ /* 0x040fe20000400000 */
[--C-:B------:R-:W-:Y:S02]  /*8af0*/  HADD2.F32 R60, -RZ, R83.reuse.H0_H0 ;  /* 0x20000053ff3c7230 */ /* 0x100fe40000004100 */
[----:B------:R-:W-:Y:S01]  /*8b00*/  FMUL R18, R47, R18 ;  /* 0x000000122f127220 */ /* 0x000fe20000400000 */
[----:B------:R-:W-:Y:S02]  /*8b10*/  HADD2.F32 R61, -RZ, R83.H1_H1 ;  /* 0x30000053ff3d7230 */ /* 0x000fe40000004100 */
[----:B------:R-:W-:Y:S01]  /*8b20*/  FFMA R15, R49, R57, R15 ;  /* 0x00000039310f7223 */ /* 0x000fe2000000000f */
[----:B------:R-:W-:Y:S01]  /*8b30*/  IADD3 R45, PT, PT, R45, 0x1, RZ ;  /* 0x000000012d2d7810 */ /* 0x000fe20007ffe0ff */
[C---:B------:R-:W-:Y:S01]  /*8b40*/  FFMA R16, R49.reuse, R58, R16 ;  /* 0x0000003a31107223 */ /* 0x040fe20000000010 */
        /* <DEDUP_REMOVED lines=8> */
[C---:B------:R-:W-:Y:S01]  /*8bd0*/  FFMA R0, R49.reuse, R62, R0 ;  /* 0x0000003e31007223 */ /* 0x040fe20000000000 */
[C---:B------:R-:W-:Y:S01]  /*8be0*/  FFMA R2, R49.reuse, R63, R2 ;  /* 0x0000003f31027223 */ /* 0x040fe20000000002 */
[--C-:B------:R-:W-:Y:S02]  /*8bf0*/  HADD2.F32 R68, -RZ, R85.reuse.H0_H0 ;  /* 0x20000055ff447230 */ /* 0x100fe40000004100 */
[----:B------:R-:W-:Y:S01]  /*8c00*/  FFMA R3, R49, R64, R3 ;  /* 0x0000004031037223 */ /* 0x000fe20000000003 */
[----:B------:R-:W-:Y:S02]  /*8c10*/  HADD2.F32 R69, -RZ, R85.H1_H1 ;  /* 0x30000055ff457230 */ /* 0x000fe40000004100 */
[C---:B------:R-:W-:Y:S01]  /*8c20*/  FMUL R21, R47.reuse, R26 ;  /* 0x0000001a2f157220 */ /* 0x040fe20000400000 */
[----:B------:R-:W-:Y:S01]  /*8c30*/  FMUL R22, R47, R27 ;  /* 0x0000001b2f167220 */ /* 0x000fe20000400000 */
[C---:B------:R-:W-:Y:S01]  /*8c40*/  FFMA R6, R49.reuse, R65, R6 ;  /* 0x0000004131067223 */ /* 0x040fe20000000006 */
[----:B------:R-:W-:Y:S01]  /*8c50*/  FFMA R7, R49, R66, R7 ;  /* 0x0000004231077223 */ /* 0x000fe20000000007 */
[----:B------:R-:W-:Y:S01]  /*8c60*/  FMUL R23, R47, R28 ;  /* 0x0000001c2f177220 */ /* 0x000fe20000400000 */
[C---:B------:R-:W-:Y:S01]  /*8c70*/  FFMA R20, R49.reuse, R67, R20 ;  /* 0x0000004331147223 */ /* 0x040fe20000000014 */
[--C-:B------:R-:W-:Y:S02]  /*8c80*/  HADD2.F32 R72, -RZ, R86.reuse.H0_H0 ;  /* 0x20000056ff487230 */ /* 0x100fe40000004100 */
[C---:B------:R-:W-:Y:S01]  /*8c90*/  FFMA R21, R49.reuse, R68, R21 ;  /* 0x0000004431157223 */ /* 0x040fe20000000015 */
[----:B------:R-:W-:Y:S02]  /*8ca0*/  HADD2.F32 R73, -RZ, R86.H1_H1 ;  /* 0x30000056ff497230 */ /* 0x000fe40000004100 */
[----:B------:R-:W-:Y:S01]  /*8cb0*/  FFMA R22, R49, R69, R22 ;  /* 0x0000004531167223 */ /* 0x000fe20000000016 */
[C---:B------:R-:W-:Y:S01]  /*8cc0*/  FMUL R26, R47.reuse, R31 ;  /* 0x0000001f2f1a7220 */ /* 0x040fe20000400000 */
[----:B------:R-:W-:Y:S01]  /*8cd0*/  FMUL R27, R47, R32 ;  /* 0x000000202f1b7220 */ /* 0x000fe20000400000 */
[----:B------:R-:W-:Y:S01]  /*8ce0*/  FFMA R23, R49, R70, R23 ;  /* 0x0000004631177223 */ /* 0x000fe20000000017 */
[----:B------:R-:W-:Y:S01]  /*8cf0*/  FMUL R28, R47, R33 ;  /* 0x000000212f1c7220 */ /* 0x000fe20000400000 */
[C---:B------:R-:W-:Y:S01]  /*8d00*/  FFMA R24, R49.reuse, R71, R24 ;  /* 0x0000004731187223 */ /* 0x040fe20000000018 */
[--C-:B------:R-:W-:Y:S02]  /*8d10*/  HADD2.F32 R75, -RZ, R87.reuse.H0_H0 ;  /* 0x20000057ff4b7230 */ /* 0x100fe40000004100 */
[C---:B------:R-:W-:Y:S01]  /*8d20*/  FFMA R25, R49.reuse, R72, R25 ;  /* 0x0000004831197223 */ /* 0x040fe20000000019 */
[----:B------:R-:W-:Y:S02]  /*8d30*/  HADD2.F32 R76, -RZ, R87.H1_H1 ;  /* 0x30000057ff4c7230 */ /* 0x000fe40000004100 */
[----:B------:R-:W-:Y:S01]  /*8d40*/  FFMA R26, R49, R73, R26 ;  /* 0x00000049311a7223 */ /* 0x000fe2000000001a */
[----:B------:R-:W-:Y:S01]  /*8d50*/  F2FP.SATFINITE.E5M2.F32.PACK_AB_MERGE_C R14, R15, R14, RZ ;  /* 0x0000000e0f0e723e */ /* 0x000fe200048060ff */
[----:B------:R-:W-:Y:S01]  /*8d60*/  FFMA R27, R49, R48, R27 ;  /* 0x00000030311b7223 */ /* 0x000fe2000000001b */
[----:B------:R-:W-:Y:S01]  /*8d70*/  F2FP.SATFINITE.E5M2.F32.PACK_AB_MERGE_C R18, R19, R18, RZ ;  /* 0x000000121312723e */ /* 0x000fe200048060ff */
[C---:B------:R-:W-:Y:S01]  /*8d80*/  FFMA R28, R49.reuse, R74, R28 ;  /* 0x0000004a311c7223 */ /* 0x040fe2000000001c */
[C---:B------:R-:W-:Y:S01]  /*8d90*/  FFMA R29, R49.reuse, R75, R29 ;  /* 0x0000004b311d7223 */ /* 0x040fe2000000001d */
[----:B------:R-:W-:Y:S01]  /*8da0*/  FFMA R30, R49, R76, R30 ;  /* 0x0000004c311e7223 */ /* 0x000fe2000000001e */
[----:B------:R-:W-:Y:S02]  /*8db0*/  F2FP.SATFINITE.E5M2.F32.PACK_AB_MERGE_C R32, R5, R4, R77 ;  /* 0x000000040520723e */ /* 0x000fe4000480604d */
[----:B------:R-:W-:Y:S02]  /*8dc0*/  F2FP.SATFINITE.E5M2.F32.PACK_AB_MERGE_C R33, R9, R8, R10 ;  /* 0x000000080921723e */ /* 0x000fe4000480600a */
        /* <DEDUP_REMOVED lines=10> */
[----:B------:R-:W-:Y:S05]  /*8e70*/  F2FP.SATFINITE.E5M2.F32.PACK_AB_MERGE_C R7, R28, R27, R29 ;  /* 0x0000001b1c07723e */ /* 0x000fea000480601d */
        /* <DEDUP_REMOVED lines=18> */
.L_x_124:
[----:B------:R-:W-:Y:S05]  /*8fa0*/  BSYNC.RECONVERGENT B0 ;  /* 0x0000000000007941 */ /* 0x000fea0003800200 */
.L_x_123:
[----:B------:R-:W-:Y:S01]  /*8fb0*/  BAR.SYNC.DEFER_BLOCKING 0x1, 0x80 ;  /* 0x0042000000007b1d */ /* 0x000fe20000010000 */
[----:B------:R-:W-:Y:S01]  /*8fc0*/  ISETP.NE.AND P2, PT, R111, RZ, PT ;  /* 0x000000ff6f00720c */ /* 0x000fe20003f45270 */
[----:B------:R-:W-:Y:S01]  /*8fd0*/  IMAD.IADD R14, R43, 0x1, R94 ;  /* 0x000000012b0e7824 */ /* 0x000fe200078e025e */
[----:B------:R-:W-:Y:S01]  /*8fe0*/  ISETP.NE.AND P0, PT, R112, 0x2, PT ;  /* 0x000000027000780c */ /* 0x000fe20003f05270 */
[----:B------:R-:W-:Y:S01]  /*8ff0*/  IMAD.IADD R15, R44, 0x1, R95 ;  /* 0x000000012c0f7824 */ /* 0x000fe200078e025f */
[----:B------:R-:W-:Y:S02]  /*9000*/  ISETP.NE.AND P1, PT, R45, 0x4, PT ;  /* 0x000000042d00780c */ /* 0x000fe40003f25270 */
[----:B------:R-:W-:Y:S02]  /*9010*/  SEL R2, RZ, 0x1, P0 ;  /* 0x00000001ff027807 */ /* 0x000fe40000000000 */
[----:B------:R-:W-:Y:S02]  /*9020*/  SEL R0, RZ, 0x1, P1 ;  /* 0x00000001ff007807 */ /* 0x000fe40000800000 */
[----:B------:R-:W-:Y:S02]  /*9030*/  LOP3.LUT R106, R106, R2, RZ, 0x3c, !PT ;  /* 0x000000026a6a7212 */ /* 0x000fe400078e3cff */
[----:B------:R-:W-:Y:S02]  /*9040*/  LOP3.LUT R107, R107, R0, RZ, 0x3c, !PT ;  /* 0x000000006b6b7212 */ /* 0x000fe400078e3cff */
[----:B------:R-:W-:Y:S02]  /*9050*/  @P2 R2UR UR36, R103 ;  /* 0x00000000672422ca */ /* 0x000fe400000e0000 */
[----:B------:R-:W-:Y:S02]  /*9060*/  SEL R112, R112, RZ, P0 ;  /* 0x000000ff70707207 */ /* 0x000fe40000000000 */
[----:B------:R-:W-:Y:S01]  /*9070*/  SEL R45, R45, RZ, P1 ;  /* 0x000000ff2d2d7207 */ /* 0x000fe20000800000 */
[----:B------:R-:W-:Y:S10]  /*9080*/  @P2 BRA `(.L_x_125) ;  /* 0xffffffbc00382947 */ /* 0x000ff4000383ffff */
[----:B------:R-:W-:Y:S05]  /*9090*/  EXIT ;  /* 0x000000000000794d */ /* 0x000fea0003800000 */
.L_x_19:
[----:B--2---:R2:W1:Y:S02]  /*90a0*/  SYNCS.PHASECHK.TRANS64.TRYWAIT P0, [R2+URZ+0x110], R3 ;  /* 0x00011003020075a7 */ /* 0x00446400080011ff */
[----:B-1----:R-:W-:Y:S05]  /*90b0*/  @!P0 NANOSLEEP.SYNCS 0x989680 ;  /* 0x009896800000895d */ /* 0x002fea0003900000 */
[----:B------:R-:W1:Y:S02]  /*90c0*/  @!P0 SYNCS.PHASECHK.TRANS64 P0, [R2+URZ+0x110], R3 ;  /* 0x00011003020085a7 */ /* 0x000e6400080010ff */
[----:B-1----:R-:W-:Y:S05]  /*90d0*/  @!P0 BRA `(.L_x_19) ;  /* 0xfffffffc00f08947 */ /* 0x002fea000383ffff */
[----:B------:R-:W-:Y:S05]  /*90e0*/  BRA `(.L_x_126) ;  /* 0xffffff8400447947 */ /* 0x000fea000383ffff */
.L_x_22:
[----:B-1----:R-:W-:-:S07]  /*90f0*/  MOV R2, UR33 ;  /* 0x0000002100027c02 */ /* 0x002fce0008000f00 */
.L_x_127:
[----:B-1----:R1:W2:Y:S02]  /*9100*/  SYNCS.PHASECHK.TRANS64.TRYWAIT P0, [R2+URZ+0x28], R4 ;  /* 0x00002804020075a7 */ /* 0x0022a400080011ff */
[----:B--2---:R-:W-:Y:S05]  /*9110*/  @!P0 NANOSLEEP.SYNCS 0x989680 ;  /* 0x009896800000895d */ /* 0x004fea0003900000 */
[----:B------:R-:W2:Y:S02]  /*9120*/  @!P0 SYNCS.PHASECHK.TRANS64 P0, [R2+URZ+0x28], R4 ;  /* 0x00002804020085a7 */ /* 0x000ea400080010ff */
[----:B--2---:R-:W-:Y:S05]  /*9130*/  @!P0 BRA `(.L_x_127) ;  /* 0xfffffffc00f08947 */ /* 0x004fea000383ffff */
[----:B------:R-:W-:Y:S05]  /*9140*/  BRA `(.L_x_21) ;  /* 0xffffff8400947947 */ /* 0x000fea000383ffff */
.L_x_28:
[----:B-1----:R-:W-:-:S07]  /*9150*/  MOV R2, UR17 ;  /* 0x0000001100027c02 */ /* 0x002fce0008000f00 */
.L_x_128:
[----:B-1----:R1:W2:Y:S02]  /*9160*/  SYNCS.PHASECHK.TRANS64.TRYWAIT P0, [R2+URZ+0x28], R4 ;  /* 0x00002804020075a7 */ /* 0x0022a400080011ff */
[----:B--2---:R-:W-:Y:S05]  /*9170*/  @!P0 NANOSLEEP.SYNCS 0x989680 ;  /* 0x009896800000895d */ /* 0x004fea0003900000 */
[----:B------:R-:W2:Y:S02]  /*9180*/  @!P0 SYNCS.PHASECHK.TRANS64 P0, [R2+URZ+0x28], R4 ;  /* 0x00002804020085a7 */ /* 0x000ea400080010ff */
[----:B--2---:R-:W-:Y:S05]  /*9190*/  @!P0 BRA `(.L_x_128) ;  /* 0xfffffffc00f08947 */ /* 0x004fea000383ffff */
[----:B------:R-:W-:Y:S05]  /*91a0*/  BRA `(.L_x_27) ;  /* 0xffffff88003c7947 */ /* 0x000fea000383ffff */
.L_x_32:
[----:B-1----:R1:W2:Y:S02]  /*91b0*/  SYNCS.PHASECHK.TRANS64.TRYWAIT P0, [R2+URZ+0xa0], R3 ;  /* 0x0000a003020075a7 */ /* 0x0022a400080011ff */
[----:B--2---:R-:W-:Y:S05]  /*91c0*/  @!P0 NANOSLEEP.SYNCS 0x989680 ;  /* 0x009896800000895d */ /* 0x004fea0003900000 */
[----:B------:R-:W2:Y:S02]  /*91d0*/  @!P0 SYNCS.PHASECHK.TRANS64 P0, [R2+URZ+0xa0], R3 ;  /* 0x0000a003020085a7 */ /* 0x000ea400080010ff */
[----:B--2---:R-:W-:Y:S05]  /*91e0*/  @!P0 BRA `(.L_x_32) ;  /* 0xfffffffc00f08947 */ /* 0x004fea000383ffff */
[----:B------:R-:W-:Y:S05]  /*91f0*/  BRA `(.L_x_129) ;  /* 0xffffff8800cc7947 */ /* 0x000fea000383ffff */
.L_x_36:
[----:B----4-:R-:W-:-:S07]  /*9200*/  MOV R0, UR5 ;  /* 0x0000000500007c02 */ /* 0x010fce0008000f00 */
.L_x_130:
[----:B-1----:R1:W2:Y:S02]  /*9210*/  SYNCS.PHASECHK.TRANS64.TRYWAIT P0, [R0+URZ], R2 ;  /* 0x00000002000075a7 */ /* 0x0022a400080011ff */
[----:B--2---:R-:W-:Y:S05]  /*9220*/  @!P0 NANOSLEEP.SYNCS 0x989680 ;  /* 0x009896800000895d */ /* 0x004fea0003900000 */
[----:B------:R-:W2:Y:S02]  /*9230*/  @!P0 SYNCS.PHASECHK.TRANS64 P0, [R0+URZ], R2 ;  /* 0x00000002000085a7 */ /* 0x000ea400080010ff */
[----:B--2---:R-:W-:Y:S05]  /*9240*/  @!P0 BRA `(.L_x_130) ;  /* 0xfffffffc00f08947 */ /* 0x004fea000383ffff */
[----:B------:R-:W-:Y:S05]  /*9250*/  BRA `(.L_x_131) ;  /* 0xffffff90003c7947 */ /* 0x000fea000383ffff */
.L_x_37:
[----:B----4-:R-:W-:-:S07]  /*9260*/  MOV R0, UR5 ;  /* 0x0000000500007c02 */ /* 0x010fce0008000f00 */
.L_x_132:
[----:B-1----:R1:W2:Y:S02]  /*9270*/  SYNCS.PHASECHK.TRANS64.TRYWAIT P0, [R0+URZ], R3 ;  /* 0x00000003000075a7 */ /* 0x0022a400080011ff */
[----:B--2---:R-:W-:Y:S05]  /*9280*/  @!P0 NANOSLEEP.SYNCS 0x989680 ;  /* 0x009896800000895d */ /* 0x004fea0003900000 */
[----:B------:R-:W2:Y:S02]  /*9290*/  @!P0 SYNCS.PHASECHK.TRANS64 P0, [R0+URZ], R3 ;  /* 0x00000003000085a7 */ /* 0x000ea400080010ff */
[----:B--2---:R-:W-:Y:S05]  /*92a0*/  @!P0 BRA `(.L_x_132) ;  /* 0xfffffffc00f08947 */ /* 0x004fea000383ffff */
[----:B------:R-:W-:Y:S05]  /*92b0*/  BRA `(.L_x_133) ;  /* 0xffffff9000487947 */ /* 0x000fea000383ffff */
.L_x_38:
[----:B----4-:R-:W-:-:S07]  /*92c0*/  MOV R0, UR5 ;  /* 0x0000000500007c02 */ /* 0x010fce0008000f00 */
.L_x_134:
[----:B-1----:R1:W2:Y:S02]  /*92d0*/  SYNCS.PHASECHK.TRANS64.TRYWAIT P0, [R0+URZ], R3 ;  /* 0x00000003000075a7 */ /* 0x0022a400080011ff */
[----:B--2---:R-:W-:Y:S05]  /*92e0*/  @!P0 NANOSLEEP.SYNCS 0x989680 ;  /* 0x009896800000895d */ /* 0x004fea0003900000 */
[----:B------:R-:W2:Y:S02]  /*92f0*/  @!P0 SYNCS.PHASECHK.TRANS64 P0, [R0+URZ], R3 ;  /* 0x00000003000085a7 */ /* 0x000ea400080010ff */
[----:B--2---:R-:W-:Y:S05]  /*9300*/  @!P0 BRA `(.L_x_134) ;  /* 0xfffffffc00f08947 */ /* 0x004fea000383ffff */
[----:B------:R-:W-:Y:S05]  /*9310*/  BRA `(.L_x_135) ;  /* 0xffffff9000547947 */ /* 0x000fea000383ffff */
.L_x_39:
[----:B----4-:R-:W-:-:S07]  /*9320*/  MOV R0, UR5 ;  /* 0x0000000500007c02 */ /* 0x010fce0008000f00 */
.L_x_136:
[----:B-1----:R1:W2:Y:S02]  /*9330*/  SYNCS.PHASECHK.TRANS64.TRYWAIT P0, [R0+URZ], R3 ;  /* 0x00000003000075a7 */ /* 0x0022a400080011ff */
[----:B--2---:R-:W-:Y:S05]  /*9340*/  @!P0 NANOSLEEP.SYNCS 0x989680 ;  /* 0x009896800000895d */ /* 0x004fea0003900000 */
[----:B------:R-:W2:Y:S02]  /*9350*/  @!P0 SYNCS.PHASECHK.TRANS64 P0, [R0+URZ], R3 ;  /* 0x00000003000085a7 */ /* 0x000ea400080010ff */
[----:B--2---:R-:W-:Y:S05]  /*9360*/  @!P0 BRA `(.L_x_136) ;  /* 0xfffffffc00f08947 */ /* 0x004fea000383ffff */
[----:B------:R-:W-:Y:S05]  /*9370*/  BRA `(.L_x_137) ;  /* 0xffffff9000607947 */ /* 0x000fea000383ffff */
.L_x_42:
[----:B-1----:R1:W2:Y:S02]  /*9380*/  SYNCS.PHASECHK.TRANS64.TRYWAIT P0, [R0+URZ+0x100], R4 ;  /* 0x00010004000075a7 */ /* 0x0022a400080011ff */
[----:B--2---:R-:W-:Y:S05]  /*9390*/  @!P0 NANOSLEEP.SYNCS 0x989680 ;  /* 0x009896800000895d */ /* 0x004fea0003900000 */
[----:B------:R-:W2:Y:S02]  /*93a0*/  @!P0 SYNCS.PHASECHK.TRANS64 P0, [R0+URZ+0x100], R4 ;  /* 0x00010004000085a7 */ /* 0x000ea400080010ff */
[----:B--2---:R-:W-:Y:S05]  /*93b0*/  @!P0 BRA `(.L_x_42) ;  /* 0xfffffffc00f08947 */ /* 0x004fea000383ffff */
[----:B------:R-:W-:Y:S05]  /*93c0*/  BRA `(.L_x_138) ;  /* 0xffffff9000bc7947 */ /* 0x000fea000383ffff */
.L_x_43:
[----:B------:R-:W-:-:S07]  /*93d0*/  MOV R0, UR5 ;  /* 0x0000000500007c02 */ /* 0x000fce0008000f00 */
.L_x_139:
[----:B-1----:R1:W2:Y:S02]  /*93e0*/  SYNCS.PHASECHK.TRANS64.TRYWAIT P0, [R0+URZ+0xb0], R5 ;  /* 0x0000b005000075a7 */ /* 0x0022a400080011ff */
[----:B--2---:R-:W-:Y:S05]  /*93f0*/  @!P0 NANOSLEEP.SYNCS 0x989680 ;  /* 0x009896800000895d */ /* 0x004fea0003900000 */
[----:B------:R-:W2:Y:S02]  /*9400*/  @!P0 SYNCS.PHASECHK.TRANS64 P0, [R0+URZ+0xb0], R5 ;  /* 0x0000b005000085a7 */ /* 0x000ea400080010ff */
[----:B--2---:R-:W-:Y:S05]  /*9410*/  @!P0 BRA `(.L_x_139) ;  /* 0xfffffffc00f08947 */ /* 0x004fea000383ffff */
[----:B------:R-:W-:Y:S05]  /*9420*/  BRA `(.L_x_140) ;  /* 0xffffff9000cc7947 */ /* 0x000fea000383ffff */
.L_x_44:
[----:B-1----:R1:W2:Y:S02]  /*9430*/  SYNCS.PHASECHK.TRANS64.TRYWAIT P1, [R0+URZ+0xa0], R4 ;  /* 0x0000a004000075a7 */ /* 0x0022a400080211ff */
[----:B--2---:R-:W-:Y:S05]  /*9440*/  @!P1 NANOSLEEP.SYNCS 0x989680 ;  /* 0x009896800000995d */ /* 0x004fea0003900000 */
[----:B------:R-:W2:Y:S02]  /*9450*/  @!P1 SYNCS.PHASECHK.TRANS64 P1, [R0+URZ+0xa0], R4 ;  /* 0x0000a004000095a7 */ /* 0x000ea400080210ff */
[----:B--2---:R-:W-:Y:S05]  /*9460*/  @!P1 BRA `(.L_x_44) ;  /* 0xfffffffc00f09947 */ /* 0x004fea000383ffff */
[----:B------:R-:W-:Y:S05]  /*9470*/  BRA `(.L_x_141) ;  /* 0xffffff9000fc7947 */ /* 0x000fea000383ffff */
.L_x_47:
[----:B------:R-:W-:-:S07]  /*9480*/  MOV R0, UR5 ;  /* 0x0000000500007c02 */ /* 0x000fce0008000f00 */
.L_x_142:
[----:B-1----:R1:W2:Y:S02]  /*9490*/  SYNCS.PHASECHK.TRANS64.TRYWAIT P0, [R0+URZ+0xb0], R2 ;  /* 0x0000b002000075a7 */ /* 0x0022a400080011ff */
[----:B--2---:R-:W-:Y:S05]  /*94a0*/  @!P0 NANOSLEEP.SYNCS 0x989680 ;  /* 0x009896800000895d */ /* 0x004fea0003900000 */
[----:B------:R-:W2:Y:S02]  /*94b0*/  @!P0 SYNCS.PHASECHK.TRANS64 P0, [R0+URZ+0xb0], R2 ;  /* 0x0000b002000085a7 */ /* 0x000ea400080010ff */
[----:B--2---:R-:W-:Y:S05]  /*94c0*/  @!P0 BRA `(.L_x_142) ;  /* 0xfffffffc00f08947 */ /* 0x004fea000383ffff */
[----:B------:R-:W-:Y:S05]  /*94d0*/  BRA `(.L_x_46) ;  /* 0xffffff9400507947 */ /* 0x000fea000383ffff */
.L_x_54:
[----:B-1----:R1:W2:Y:S02]  /*94e0*/  SYNCS.PHASECHK.TRANS64.TRYWAIT P1, [R0+URZ+0xa0], R2 ;  /* 0x0000a002000075a7 */ /* 0x0022a400080211ff */
[----:B--2---:R-:W-:Y:S05]  /*94f0*/  @!P1 NANOSLEEP.SYNCS 0x989680 ;  /* 0x009896800000995d */ /* 0x004fea0003900000 */
[----:B------:R-:W2:Y:S02]  /*9500*/  @!P1 SYNCS.PHASECHK.TRANS64 P1, [R0+URZ+0xa0], R2 ;  /* 0x0000a002000095a7 */ /* 0x000ea400080210ff */
[----:B--2---:R-:W-:Y:S05]  /*9510*/  @!P1 BRA `(.L_x_54) ;  /* 0xfffffffc00f09947 */ /* 0x004fea000383ffff */
[----:B------:R-:W-:Y:S05]  /*9520*/  BRA `(.L_x_143) ;  /* 0xffffff9800c07947 */ /* 0x000fea000383ffff */
.L_x_55:
[----:B------:R-:W-:-:S07]  /*9530*/  MOV R2, UR7 ;  /* 0x0000000700027c02 */ /* 0x000fce0008000f00 */
.L_x_144:
[----:B-1----:R1:W2:Y:S02]  /*9540*/  SYNCS.PHASECHK.TRANS64.TRYWAIT P0, [R2+URZ+0xe0], R0 ;  /* 0x0000e000020075a7 */ /* 0x0022a400080011ff */
[----:B--2---:R-:W-:Y:S05]  /*9550*/  @!P0 NANOSLEEP.SYNCS 0x989680 ;  /* 0x009896800000895d */ /* 0x004fea0003900000 */
[----:B------:R-:W2:Y:S02]  /*9560*/  @!P0 SYNCS.PHASECHK.TRANS64 P0, [R2+URZ+0xe0], R0 ;  /* 0x0000e000020085a7 */ /* 0x000ea400080010ff */
[----:B--2---:R-:W-:Y:S05]  /*9570*/  @!P0 BRA `(.L_x_144) ;  /* 0xfffffffc00f08947 */ /* 0x004fea000383ffff */
[----:B------:R-:W-:Y:S05]  /*9580*/  BRA `(.L_x_145) ;  /* 0xffffff9c00107947 */ /* 0x000fea000383ffff */
.L_x_58:
[----:B------:R-:W-:Y:S07]  /*9590*/  MOV R0, UR6 ;  /* 0x0000000600007c02 */ /* 0x000fee0008000f00 */
.L_x_146:
[----:B-1----:R1:W2:Y:S02]  /*95a0*/  SYNCS.PHASECHK.TRANS64.TRYWAIT P0, [R0+URZ], R2 ;  /* 0x00000002000075a7 */ /* 0x0022a400080011ff */
[----:B--2---:R-:W-:Y:S05]  /*95b0*/  @!P0 NANOSLEEP.SYNCS 0x989680 ;  /* 0x009896800000895d */ /* 0x004fea0003900000 */
[----:B------:R-:W2:Y:S02]  /*95c0*/  @!P0 SYNCS.PHASECHK.TRANS64 P0, [R0+URZ], R2 ;  /* 0x00000002000085a7 */ /* 0x000ea400080010ff */
[----:B--2---:R-:W-:Y:S05]  /*95d0*/  @!P0 BRA `(.L_x_146) ;  /* 0xfffffffc00f08947 */ /* 0x004fea000383ffff */
[----:B------:R-:W-:Y:S05]  /*95e0*/  BRA `(.L_x_57) ;  /* 0xffffff9c002c7947 */ /* 0x000fea000383ffff */
.L_x_61:
[----:B------:R-:W-:-:S07]  /*95f0*/  MOV R0, UR6 ;  /* 0x0000000600007c02 */ /* 0x000fce0008000f00 */
.L_x_147:
[----:B--2---:R2:W4:Y:S02]  /*9600*/  SYNCS.PHASECHK.TRANS64.TRYWAIT P0, [R0+URZ], R2 ;  /* 0x00000002000075a7 */ /* 0x00452400080011ff */
[----:B----4-:R-:W-:Y:S05]  /*9610*/  @!P0 NANOSLEEP.SYNCS 0x989680 ;  /* 0x009896800000895d */ /* 0x010fea0003900000 */
[----:B------:R-:W4:Y:S02]  /*9620*/  @!P0 SYNCS.PHASECHK.TRANS64 P0, [R0+URZ], R2 ;  /* 0x00000002000085a7 */ /* 0x000f2400080010ff */
[----:B----4-:R-:W-:Y:S05]  /*9630*/  @!P0 BRA `(.L_x_147) ;  /* 0xfffffffc00f08947 */ /* 0x010fea000383ffff */
[----:B------:R-:W-:Y:S05]  /*9640*/  BRA `(.L_x_148) ;  /* 0xffffffa000087947 */ /* 0x000fea000383ffff */
.L_x_62:
[----:B------:R-:W-:-:S07]  /*9650*/  MOV R0, UR6 ;  /* 0x0000000600007c02 */ /* 0x000fce0008000f00 */
.L_x_149:
[----:B-1----:R1:W2:Y:S02]  /*9660*/  SYNCS.PHASECHK.TRANS64.TRYWAIT P0, [R0+URZ], R3 ;  /* 0x00000003000075a7 */ /* 0x0022a400080011ff */
[----:B--2---:R-:W-:Y:S05]  /*9670*/  @!P0 NANOSLEEP.SYNCS 0x989680 ;  /* 0x009896800000895d */ /* 0x004fea0003900000 */
[----:B------:R-:W2:Y:S02]  /*9680*/  @!P0 SYNCS.PHASECHK.TRANS64 P0, [R0+URZ], R3 ;  /* 0x00000003000085a7 */ /* 0x000ea400080010ff */
[----:B--2---:R-:W-:Y:S05]  /*9690*/  @!P0 BRA `(.L_x_149) ;  /* 0xfffffffc00f08947 */ /* 0x004fea000383ffff */
[----:B------:R-:W-:Y:S05]  /*96a0*/  BRA `(.L_x_150) ;  /* 0xffffffa000147947 */ /* 0x000fea000383ffff */
.L_x_63:
[----:B------:R-:W-:-:S07]  /*96b0*/  MOV R0, UR6 ;  /* 0x0000000600007c02 */ /* 0x000fce0008000f00 */
.L_x_151:
[----:B-1----:R1:W2:Y:S02]  /*96c0*/  SYNCS.PHASECHK.TRANS64.TRYWAIT P0, [R0+URZ], R3 ;  /* 0x00000003000075a7 */ /* 0x0022a400080011ff */
[----:B--2---:R-:W-:Y:S05]  /*96d0*/  @!P0 NANOSLEEP.SYNCS 0x989680 ;  /* 0x009896800000895d */ /* 0x004fea0003900000 */
[----:B------:R-:W2:Y:S02]  /*96e0*/  @!P0 SYNCS.PHASECHK.TRANS64 P0, [R0+URZ], R3 ;  /* 0x00000003000085a7 */ /* 0x000ea400080010ff */
[----:B--2---:R-:W-:Y:S05]  /*96f0*/  @!P0 BRA `(.L_x_151) ;  /* 0xfffffffc00f08947 */ /* 0x004fea000383ffff */
[----:B------:R-:W-:Y:S05]  /*9700*/  BRA `(.L_x_152) ;  /* 0xffffffa000207947 */ /* 0x000fea000383ffff */
.L_x_64:
[----:B-1----:R-:W-:-:S07]  /*9710*/  MOV R0, UR7 ;  /* 0x0000000700007c02 */ /* 0x002fce0008000f00 */
.L_x_153:
[----:B-1----:R1:W2:Y:S02]  /*9720*/  SYNCS.PHASECHK.TRANS64.TRYWAIT P0, [R0+URZ], R2 ;  /* 0x00000002000075a7 */ /* 0x0022a400080011ff */
[----:B--2---:R-:W-:Y:S05]  /*9730*/  @!P0 NANOSLEEP.SYNCS 0x989680 ;  /* 0x009896800000895d */ /* 0x004fea0003900000 */
[----:B------:R-:W2:Y:S02]  /*9740*/  @!P0 SYNCS.PHASECHK.TRANS64 P0, [R0+URZ], R2 ;  /* 0x00000002000085a7 */ /* 0x000ea400080010ff */
[----:B--2---:R-:W-:Y:S05]  /*9750*/  @!P0 BRA `(.L_x_153) ;  /* 0xfffffffc00f08947 */ /* 0x004fea000383ffff */
[----:B------:R-:W-:Y:S05]  /*9760*/  BRA `(.L_x_154) ;  /* 0xffffffa0002c7947 */ /* 0x000fea000383ffff */
.L_x_69:
[----:B--2---:R2:W3:Y:S02]  /*9770*/  SYNCS.PHASECHK.TRANS64.TRYWAIT P0, [R0+URZ+0xa0], R2 ;  /* 0x0000a002000075a7 */ /* 0x0044e400080011ff */
[----:B---3--:R-:W-:Y:S05]  /*9780*/  @!P0 NANOSLEEP.SYNCS 0x989680 ;  /* 0x009896800000895d */ /* 0x008fea0003900000 */
[----:B------:R-:W3:Y:S02]  /*9790*/  @!P0 SYNCS.PHASECHK.TRANS64 P0, [R0+URZ+0xa0], R2 ;  /* 0x0000a002000085a7 */ /* 0x000ee400080010ff */
[----:B---3--:R-:W-:Y:S05]  /*97a0*/  @!P0 BRA `(.L_x_69) ;  /* 0xfffffffc00f08947 */ /* 0x008fea000383ffff */
[----:B------:R-:W-:Y:S05]  /*97b0*/  BRA `(.L_x_155) ;  /* 0xffffffa400387947 */ /* 0x000fea000383ffff */
.L_x_72:
[----:B------:R-:W-:Y:S07]  /*97c0*/  MOV R0, UR7 ;  /* 0x0000000700007c02 */ /* 0x000fee0008000f00 */
.L_x_156:
[----:B--2---:R2:W3:Y:S02]  /*97d0*/  SYNCS.PHASECHK.TRANS64.TRYWAIT P0, [R0+URZ+0x98], R2 ;  /* 0x00009802000075a7 */ /* 0x0044e400080011ff */
[----:B---3--:R-:W-:Y:S05]  /*97e0*/  @!P0 NANOSLEEP.SYNCS 0x989680 ;  /* 0x009896800000895d */ /* 0x008fea0003900000 */
[----:B------:R-:W3:Y:S02]  /*97f0*/  @!P0 SYNCS.PHASECHK.TRANS64 P0, [R0+URZ+0x98], R2 ;  /* 0x00009802000085a7 */ /* 0x000ee400080010ff */
[----:B---3--:R-:W-:Y:S05]  /*9800*/  @!P0 BRA `(.L_x_156) ;  /* 0xfffffffc00f08947 */ /* 0x008fea000383ffff */
[----:B------:R-:W-:Y:S05]  /*9810*/  BRA `(.L_x_71) ;  /* 0xffffffa800187947 */ /* 0x000fea000383ffff */
.L_x_75:
[----:B------:R-:W-:Y:S07]  /*9820*/  MOV R0, UR7 ;  /* 0x0000000700007c02 */ /* 0x000fee0008000f00 */
.L_x_157:
[----:B-1----:R1:W2:Y:S02]  /*9830*/  SYNCS.PHASECHK.TRANS64.TRYWAIT P0, [R0+URZ+0x70], R14 ;  /* 0x0000700e000075a7 */ /* 0x0022a400080011ff */
[----:B--2---:R-:W-:Y:S05]  /*9840*/  @!P0 NANOSLEEP.SYNCS 0x989680 ;  /* 0x009896800000895d */ /* 0x004fea0003900000 */
[----:B------:R-:W2:Y:S02]  /*9850*/  @!P0 SYNCS.PHASECHK.TRANS64 P0, [R0+URZ+0x70], R14 ;  /* 0x0000700e000085a7 */ /* 0x000ea400080010ff */
[----:B--2---:R-:W-:Y:S05]  /*9860*/  @!P0 BRA `(.L_x_157) ;  /* 0xfffffffc00f08947 */ /* 0x004fea000383ffff */
[----:B------:R-:W-:Y:S05]  /*9870*/  BRA `(.L_x_158) ;  /* 0xffffffa800907947 */ /* 0x000fea000383ffff */
.L_x_76:
[----:B------:R-:W-:Y:S07]  /*9880*/  MOV R0, UR7 ;  /* 0x0000000700007c02 */ /* 0x000fee0008000f00 */
.L_x_159:
[----:B-1----:R1:W2:Y:S02]  /*9890*/  SYNCS.PHASECHK.TRANS64.TRYWAIT P0, [R0+URZ+0x78], R14 ;  /* 0x0000780e000075a7 */ /* 0x0022a400080011ff */
[----:B--2---:R-:W-:Y:S05]  /*98a0*/  @!P0 NANOSLEEP.SYNCS 0x989680 ;  /* 0x009896800000895d */ /* 0x004fea0003900000 */
[----:B------:R-:W2:Y:S02]  /*98b0*/  @!P0 SYNCS.PHASECHK.TRANS64 P0, [R0+URZ+0x78], R14 ;  /* 0x0000780e000085a7 */ /* 0x000ea400080010ff */
[----:B--2---:R-:W-:Y:S05]  /*98c0*/  @!P0 BRA `(.L_x_159) ;  /* 0xfffffffc00f08947 */ /* 0x004fea000383ffff */
[----:B------:R-:W-:Y:S05]  /*98d0*/  BRA `(.L_x_160) ;  /* 0xffffffa800c87947 */ /* 0x000fea000383ffff */
.L_x_77:
[----:B------:R-:W-:Y:S07]  /*98e0*/  MOV R0, UR7 ;  /* 0x0000000700007c02 */ /* 0x000fee0008000f00 */
.L_x_161:
[----:B-1----:R1:W2:Y:S02]  /*98f0*/  SYNCS.PHASECHK.TRANS64.TRYWAIT P0, [R0+URZ+0x80], R14 ;  /* 0x0000800e000075a7 */ /* 0x0022a400080011ff */
[----:B--2---:R-:W-:Y:S05]  /*9900*/  @!P0 NANOSLEEP.SYNCS 0x989680 ;  /* 0x009896800000895d */ /* 0x004fea0003900000 */
[----:B------:R-:W2:Y:S02]  /*9910*/  @!P0 SYNCS.PHASECHK.TRANS64 P0, [R0+URZ+0x80], R14 ;  /* 0x0000800e000085a7 */ /* 0x000ea400080010ff */
[----:B--2---:R-:W-:Y:S05]  /*9920*/  @!P0 BRA `(.L_x_161) ;  /* 0xfffffffc00f08947 */ /* 0x004fea000383ffff */
[----:B------:R-:W-:Y:S05]  /*9930*/  BRA `(.L_x_162) ;  /* 0xffffffac000c7947 */ /* 0x000fea000383ffff */
.L_x_78:
[----:B------:R-:W-:Y:S07]  /*9940*/  MOV R0, UR7 ;  /* 0x0000000700007c02 */ /* 0x000fee0008000f00 */
.L_x_163:
[----:B-1----:R1:W2:Y:S02]  /*9950*/  SYNCS.PHASECHK.TRANS64.TRYWAIT P0, [R0+URZ+0x88], R14 ;  /* 0x0000880e000075a7 */ /* 0x0022a400080011ff */
[----:B--2---:R-:W-:Y:S05]  /*9960*/  @!P0 NANOSLEEP.SYNCS 0x989680 ;  /* 0x009896800000895d */ /* 0x004fea0003900000 */
[----:B------:R-:W2:Y:S02]  /*9970*/  @!P0 SYNCS.PHASECHK.TRANS64 P0, [R0+URZ+0x88], R14 ;  /* 0x0000880e000085a7 */ /* 0x000ea400080010ff */
[----:B--2---:R-:W-:Y:S05]  /*9980*/  @!P0 BRA `(.L_x_163) ;  /* 0xfffffffc00f08947 */ /* 0x004fea000383ffff */
[----:B------:R-:W-:Y:S05]  /*9990*/  BRA `(.L_x_164) ;  /* 0xffffffac00907947 */ /* 0x000fea000383ffff */
.L_x_80:
[----:B------:R-:W-:-:S07]  /*99a0*/  MOV R0, UR7 ;  /* 0x0000000700007c02 */ /* 0x000fce0008000f00 */
.L_x_165:
[----:B-1----:R1:W3:Y:S02]  /*99b0*/  SYNCS.PHASECHK.TRANS64.TRYWAIT P0, [R0+URZ+0x70], R2 ;  /* 0x00007002000075a7 */ /* 0x0022e400080011ff */
[----:B---3--:R-:W-:Y:S05]  /*99c0*/  @!P0 NANOSLEEP.SYNCS 0x989680 ;  /* 0x009896800000895d */ /* 0x008fea0003900000 */
[----:B------:R-:W3:Y:S02]  /*99d0*/  @!P0 SYNCS.PHASECHK.TRANS64 P0, [R0+URZ+0x70], R2 ;  /* 0x00007002000085a7 */ /* 0x000ee400080010ff */
[----:B---3--:R-:W-:Y:S05]  /*99e0*/  @!P0 BRA `(.L_x_165) ;  /* 0xfffffffc00f08947 */ /* 0x008fea000383ffff */
[----:B------:R-:W-:Y:S05]  /*99f0*/  BRA `(.L_x_166) ;  /* 0xffffffb000007947 */ /* 0x000fea000383ffff */
.L_x_81:
[----:B-1----:R-:W-:-:S07]  /*9a00*/  MOV R0, UR7 ;  /* 0x0000000700007c02 */ /* 0x002fce0008000f00 */
.L_x_167:
[----:B-1----:R1:W3:Y:S02]  /*9a10*/  SYNCS.PHASECHK.TRANS64.TRYWAIT P0, [R0+URZ+0x78], R2 ;  /* 0x00007802000075a7 */ /* 0x0022e400080011ff */
[----:B---3--:R-:W-:Y:S05]  /*9a20*/  @!P0 NANOSLEEP.SYNCS 0x989680 ;  /* 0x009896800000895d */ /* 0x008fea0003900000 */
[----:B------:R-:W3:Y:S02]  /*9a30*/  @!P0 SYNCS.PHASECHK.TRANS64 P0, [R0+URZ+0x78], R2 ;  /* 0x00007802000085a7 */ /* 0x000ee400080010ff */
[----:B---3--:R-:W-:Y:S05]  /*9a40*/  @!P0 BRA `(.L_x_167) ;  /* 0xfffffffc00f08947 */ /* 0x008fea000383ffff */
[----:B------:R-:W-:Y:S05]  /*9a50*/  BRA `(.L_x_168) ;  /* 0xffffffac00f07947 */ /* 0x000fea000383ffff */
.L_x_82:
[----:B-1----:R-:W-:-:S07]  /*9a60*/  MOV R0, UR7 ;  /* 0x0000000700007c02 */ /* 0x002fce0008000f00 */
.L_x_169:
[----:B-1----:R1:W3:Y:S02]  /*9a70*/  SYNCS.PHASECHK.TRANS64.TRYWAIT P0, [R0+URZ+0x80], R2 ;  /* 0x00008002000075a7 */ /* 0x0022e400080011ff */
[----:B---3--:R-:W-:Y:S05]  /*9a80*/  @!P0 NANOSLEEP.SYNCS 0x989680 ;  /* 0x009896800000895d */ /* 0x008fea0003900000 */
[----:B------:R-:W3:Y:S02]  /*9a90*/  @!P0 SYNCS.PHASECHK.TRANS64 P0, [R0+URZ+0x80], R2 ;  /* 0x00008002000085a7 */ /* 0x000ee400080010ff */
[----:B---3--:R-:W-:Y:S05]  /*9aa0*/  @!P0 BRA `(.L_x_169) ;  /* 0xfffffffc00f08947 */ /* 0x008fea000383ffff */
[----:B------:R-:W-:Y:S05]  /*9ab0*/  BRA `(.L_x_170) ;  /* 0xffffffac00e07947 */ /* 0x000fea000383ffff */
.L_x_84:
[----:B--2---:R2:W4:Y:S02]  /*9ac0*/  SYNCS.PHASECHK.TRANS64.TRYWAIT P0, [R0+URZ+0xa0], R2 ;  /* 0x0000a002000075a7 */ /* 0x00452400080011ff */
[----:B----4-:R-:W-:Y:S05]  /*9ad0*/  @!P0 NANOSLEEP.SYNCS 0x989680 ;  /* 0x009896800000895d */ /* 0x010fea0003900000 */
[----:B------:R-:W4:Y:S02]  /*9ae0*/  @!P0 SYNCS.PHASECHK.TRANS64 P0, [R0+URZ+0xa0], R2 ;  /* 0x0000a002000085a7 */ /* 0x000f2400080010ff */
[----:B----4-:R-:W-:Y:S05]  /*9af0*/  @!P0 BRA `(.L_x_84) ;  /* 0xfffffffc00f08947 */ /* 0x010fea000383ffff */
[----:B------:R-:W-:Y:S05]  /*9b00*/  BRA `(.L_x_171) ;  /* 0xffffffb000ac7947 */ /* 0x000fea000383ffff */
.L_x_95:
[----:B-1----:R1:W3:Y:S02]  /*9b10*/  SYNCS.PHASECHK.TRANS64.TRYWAIT P1, [R2+URZ+0x50], R0 ;  /* 0x00005000020075a7 */ /* 0x0022e400080211ff */
[----:B---3--:R-:W-:Y:S05]  /*9b20*/  @!P1 NANOSLEEP.SYNCS 0x989680 ;  /* 0x009896800000995d */ /* 0x008fea0003900000 */
[----:B------:R-:W3:Y:S02]  /*9b30*/  @!P1 SYNCS.PHASECHK.TRANS64 P1, [R2+URZ+0x50], R0 ;  /* 0x00005000020095a7 */ /* 0x000ee400080210ff */
[----:B---3--:R-:W-:Y:S05]  /*9b40*/  @!P1 BRA `(.L_x_95) ;  /* 0xfffffffc00f09947 */ /* 0x008fea000383ffff */
[----:B------:R-:W-:Y:S05]  /*9b50*/  BRA `(.L_x_94) ;  /* 0xffffffbc00c47947 */ /* 0x000fea000383ffff */
.L_x_97:
[----:B-1----:R1:W2:Y:S02]  /*9b60*/  SYNCS.PHASECHK.TRANS64.TRYWAIT P0, [R113+URZ+0xc0], R3 ;  /* 0x0000c003710075a7 */ /* 0x0022a400080011ff */
[----:B--2---:R-:W-:Y:S05]  /*9b70*/  @!P0 NANOSLEEP.SYNCS 0x989680 ;  /* 0x009896800000895d */ /* 0x004fea0003900000 */
[----:B------:R-:W2:Y:S02]  /*9b80*/  @!P0 SYNCS.PHASECHK.TRANS64 P0, [R113+URZ+0xc0], R3 ;  /* 0x0000c003710085a7 */ /* 0x000ea400080010ff */
[----:B--2---:R-:W-:Y:S05]  /*9b90*/  @!P0 BRA `(.L_x_97) ;  /* 0xfffffffc00f08947 */ /* 0x004fea000383ffff */
[----:B------:R-:W-:Y:S05]  /*9ba0*/  BRA `(.L_x_96) ;  /* 0xffffffc000187947 */ /* 0x000fea000383ffff */
.L_x_105:
[----:B--2---:R2:W3:Y:S02]  /*9bb0*/  SYNCS.PHASECHK.TRANS64.TRYWAIT P0, [R0+URZ+0x50], R3 ;  /* 0x00005003000075a7 */ /* 0x0044e400080011ff */
[----:B---3--:R-:W-:Y:S05]  /*9bc0*/  @!P0 NANOSLEEP.SYNCS 0x989680 ;  /* 0x009896800000895d */ /* 0x008fea0003900000 */
[----:B------:R-:W3:Y:S02]  /*9bd0*/  @!P0 SYNCS.PHASECHK.TRANS64 P0, [R0+URZ+0x50], R3 ;  /* 0x00005003000085a7 */ /* 0x000ee400080010ff */
[----:B---3--:R-:W-:Y:S05]  /*9be0*/  @!P0 BRA `(.L_x_105) ;  /* 0xfffffffc00f08947 */ /* 0x008fea000383ffff */
[----:B------:R-:W-:Y:S05]  /*9bf0*/  BRA `(.L_x_104) ;  /* 0xffffffcc00087947 */ /* 0x000fea000383ffff */
.L_x_113:
[----:B--2---:R2:W3:Y:S02]  /*9c00*/  SYNCS.PHASECHK.TRANS64.TRYWAIT P0, [R0+URZ+0x50], R4 ;  /* 0x00005004000075a7 */ /* 0x0044e400080011ff */
[----:B---3--:R-:W-:Y:S05]  /*9c10*/  @!P0 NANOSLEEP.SYNCS 0x989680 ;  /* 0x009896800000895d */ /* 0x008fea0003900000 */
[----:B------:R-:W3:Y:S02]  /*9c20*/  @!P0 SYNCS.PHASECHK.TRANS64 P0, [R0+URZ+0x50], R4 ;  /* 0x00005004000085a7 */ /* 0x000ee400080010ff */
[----:B---3--:R-:W-:Y:S05]  /*9c30*/  @!P0 BRA `(.L_x_113) ;  /* 0xfffffffc00f08947 */ /* 0x008fea000383ffff */
[----:B------:R-:W-:Y:S05]  /*9c40*/  BRA `(.L_x_112) ;  /* 0xffffffd8004c7947 */ /* 0x000fea000383ffff */
.L_x_121:
[----:B--2---:R2:W3:Y:S02]  /*9c50*/  SYNCS.PHASECHK.TRANS64.TRYWAIT P0, [R0+URZ+0x50], R4 ;  /* 0x00005004000075a7 */ /* 0x0044e400080011ff */
[----:B---3--:R-:W-:Y:S05]  /*9c60*/  @!P0 NANOSLEEP.SYNCS 0x989680 ;  /* 0x009896800000895d */ /* 0x008fea0003900000 */
[----:B------:R-:W3:Y:S02]  /*9c70*/  @!P0 SYNCS.PHASECHK.TRANS64 P0, [R0+URZ+0x50], R4 ;  /* 0x00005004000085a7 */ /* 0x000ee400080010ff */
[----:B---3--:R-:W-:Y:S05]  /*9c80*/  @!P0 BRA `(.L_x_121) ;  /* 0xfffffffc00f08947 */ /* 0x008fea000383ffff */
[----:B------:R-:W-:Y:S05]  /*9c90*/  BRA `(.L_x_120) ;  /* 0xffffffe4009c7947 */ /* 0x000fea000383ffff */
        .weak           $__internal_0_$__cuda_sm10x_tcgen05_guardrail_trap_col_being_dealloced_not_returned_by_alloc
        .type           $__internal_0_$__cuda_sm10x_tcgen05_guardrail_trap_col_being_dealloced_not_returned_by_alloc,@function
        .size           $__internal_0_$__cuda_sm10x_tcgen05_guardrail_trap_col_being_dealloced_not_returned_by_alloc,($__internal_1_$__cuda_sm10x_tcgen05_guardrail_trap_phase_invalid_during_alloc - $__internal_0_$__cuda_sm10x_tcgen05_guardrail_trap_col_being_dealloced_not_returned_by_alloc)
$__internal_0_$__cuda_sm10x_tcgen05_guardrail_trap_col_being_dealloced_not_returned_by_alloc:
[----:B------:R-:W-:Y:S05]  /*9ca0*/  BPT.TRAP 0x1 ;  /* 0x000000040000795c */ /* 0x000fea0000300000 */
[----:B------:R-:W-:-:S04]  /*9cb0*/  HFMA2 R3, -RZ, RZ, 0, 0 ;  /* 0x00000000ff037431 */ /* 0x000fc800000001ff */
[----:B------:R-:W-:Y:S05]  /*9cc0*/  RET.REL.NODEC R2 `(_ZN7cutlass13device_kernelINS_4gemm6kernel13GemmUniversalIN4cute5tupleIJiiiiEEENS1_10collective13CollectiveMmaINS1_35MainloopSm100TmaUmmaWarpSpecializedILi5ELi2ELi4ENS5_IJNS4_1CILi1EEESB_SB_EEEEENS5_IJNSA_ILi64EEENSA_ILi256EEENSA_ILi128EEEEEENS_12float_e5m2_tENS5_IJlSB_lEEESI_SJ_NS4_8TiledMMAINS4_8MMA_AtomIJNS4_10MMA_TraitsINS4_19SM100_MMA_F8F6F4_SSEJSI_SI_fSE_SF_NS4_17integral_constantINS4_4UMMA5MajorELSQ_0EEESR_NSO_INSP_7ScaleInELSS_0EEEST_EEEEEENS4_6LayoutISC_NS5_IJNSA_ILi0EEESX_SX_EEEEENS5_IJNS4_10UnderscoreES10_S10_EEEEENS4_13SM90_TMA_LOADENS4_14ComposedLayoutINS4_7SwizzleILi3ELi4ELi3EEENS4_18smem_ptr_flag_bitsILi8EEENSW_INS5_IJNSA_ILi8EEESG_EEENS5_IJSG_SB_EEEEEEEvNS4_8identityES13_S1D_vS1E_EENS_8epilogue10collective18CollectiveEpilogueINS1G_23Sm100TmaWarpSpecializedILi4ELi2ELi32ELb0ELb0EEEJSH_NS5_IJNSW_ISE_SB_EES1L_EEESI_SJ_SI_SJ_NS1G_6fusion15FusionCallbacksIS1K_NS1N_17LinearCombinationISI_fSI_fLNS_15FloatRoundStyleE2EEESH_S1M_JEEENS4_5SM1004TMEM4LOAD26SM100_TMEM_LOAD_16dp32b32xES13_NS14_INS15_ILi2ELi4ELi3EEES18_NSW_INS5_IJS19_SE_EEENS5_IJSE_SB_EEEEEEENS4_39AutoVectorizingCopyWithAssumedAlignmentILi128EEENS4_14SM90_TMA_STOREES21_S23_S23_EEEvvEEEEvNT_6ParamsE) ;  /* 0xffffff6002cc7950 */ /* 0x000fea0003c3ffff */
        .weak           $__internal_1_$__cuda_sm10x_tcgen05_guardrail_trap_phase_invalid_during_alloc
        .type           $__internal_1_$__cuda_sm10x_tcgen05_guardrail_trap_phase_invalid_during_alloc,@function
        .size           $__internal_1_$__cuda_sm10x_tcgen05_guardrail_trap_phase_invalid_during_alloc,($__internal_2_$__cuda_sm10x_tcgen05_guardrail_trap_unallocated_columns_being_dealloced - $__internal_1_$__cuda_sm10x_tcgen05_guardrail_trap_phase_invalid_during_alloc)
$__internal_1_$__cuda_sm10x_tcgen05_guardrail_trap_phase_invalid_during_alloc:
[----:B------:R-:W-:Y:S05]  /*9cd0*/  BPT.TRAP 0x1 ;  /* 0x000000040000795c */ /* 0x000fea0000300000 */
[----:B------:R-:W-:-:S04]  /*9ce0*/  MOV R3, 0x0 ;  /* 0x0000000000037802 */ /* 0x000fc80000000f00 */
[----:B------:R-:W-:Y:S05]  /*9cf0*/  RET.REL.NODEC R2 `(_ZN7cutlass13device_kernelINS_4gemm6kernel13GemmUniversalIN4cute5tupleIJiiiiEEENS1_10collective13CollectiveMmaINS1_35MainloopSm100TmaUmmaWarpSpecializedILi5ELi2ELi4ENS5_IJNS4_1CILi1EEESB_SB_EEEEENS5_IJNSA_ILi64EEENSA_ILi256EEENSA_ILi128EEEEEENS_12float_e5m2_tENS5_IJlSB_lEEESI_SJ_NS4_8TiledMMAINS4_8MMA_AtomIJNS4_10MMA_TraitsINS4_19SM100_MMA_F8F6F4_SSEJSI_SI_fSE_SF_NS4_17integral_constantINS4_4UMMA5MajorELSQ_0EEESR_NSO_INSP_7ScaleInELSS_0EEEST_EEEEEENS4_6LayoutISC_NS5_IJNSA_ILi0EEESX_SX_EEEEENS5_IJNS4_10UnderscoreES10_S10_EEEEENS4_13SM90_TMA_LOADENS4_14ComposedLayoutINS4_7SwizzleILi3ELi4ELi3EEENS4_18smem_ptr_flag_bitsILi8EEENSW_INS5_IJNSA_ILi8EEESG_EEENS5_IJSG_SB_EEEEEEEvNS4_8identityES13_S1D_vS1E_EENS_8epilogue10collective18CollectiveEpilogueINS1G_23Sm100TmaWarpSpecializedILi4ELi2ELi32ELb0ELb0EEEJSH_NS5_IJNSW_ISE_SB_EES1L_EEESI_SJ_SI_SJ_NS1G_6fusion15FusionCallbacksIS1K_NS1N_17LinearCombinationISI_fSI_fLNS_15FloatRoundStyleE2EEESH_S1M_JEEENS4_5SM1004TMEM4LOAD26SM100_TMEM_LOAD_16dp32b32xES13_NS14_INS15_ILi2ELi4ELi3EEES18_NSW_INS5_IJS19_SE_EEENS5_IJSE_SB_EEEEEEENS4_39AutoVectorizingCopyWithAssumedAlignmentILi128EEENS4_14SM90_TMA_STOREES21_S23_S23_EEEvvEEEEvNT_6ParamsE) ;  /* 0xffffff6002c07950 */ /* 0x000fea0003c3ffff */
        .weak           $__internal_2_$__cuda_sm10x_tcgen05_guardrail_trap_unallocated_columns_being_dealloced
        .type           $__internal_2_$__cuda_sm10x_tcgen05_guardrail_trap_unallocated_columns_being_dealloced,@function
        .size           $__internal_2_$__cuda_sm10x_tcgen05_guardrail_trap_unallocated_columns_being_dealloced,(.L_x_173 - $__internal_2_$__cuda_sm10x_tcgen05_guardrail_trap_unallocated_columns_being_dealloced)
$__internal_2_$__cuda_sm10x_tcgen05_guardrail_trap_unallocated_columns_being_dealloced:
[----:B------:R-:W-:Y:S05]  /*9d00*/  BPT.TRAP 0x1 ;  /* 0x000000040000795c */ /* 0x000fea0000300000 */
[----:B------:R-:W-:-:S04]  /*9d10*/  HFMA2 R3, -RZ, RZ, 0, 0 ;  /* 0x00000000ff037431 */ /* 0x000fc800000001ff */
[----:B------:R-:W-:Y:S05]  /*9d20*/  RET.REL.NODEC R2 `(_ZN7cutlass13device_kernelINS_4gemm6kernel13GemmUniversalIN4cute5tupleIJiiiiEEENS1_10collective13CollectiveMmaINS1_35MainloopSm100TmaUmmaWarpSpecializedILi5ELi2ELi4ENS5_IJNS4_1CILi1EEESB_SB_EEEEENS5_IJNSA_ILi64EEENSA_ILi256EEENSA_ILi128EEEEEENS_12float_e5m2_tENS5_IJlSB_lEEESI_SJ_NS4_8TiledMMAINS4_8MMA_AtomIJNS4_10MMA_TraitsINS4_19SM100_MMA_F8F6F4_SSEJSI_SI_fSE_SF_NS4_17integral_constantINS4_4UMMA5MajorELSQ_0EEESR_NSO_INSP_7ScaleInELSS_0EEEST_EEEEEENS4_6LayoutISC_NS5_IJNSA_ILi0EEESX_SX_EEEEENS5_IJNS4_10UnderscoreES10_S10_EEEEENS4_13SM90_TMA_LOADENS4_14ComposedLayoutINS4_7SwizzleILi3ELi4ELi3EEENS4_18smem_ptr_flag_bitsILi8EEENSW_INS5_IJNSA_ILi8EEESG_EEENS5_IJSG_SB_EEEEEEEvNS4_8identityES13_S1D_vS1E_EENS_8epilogue10collective18CollectiveEpilogueINS1G_23Sm100TmaWarpSpecializedILi4ELi2ELi32ELb0ELb0EEEJSH_NS5_IJNSW_ISE_SB_EES1L_EEESI_SJ_SI_SJ_NS1G_6fusion15FusionCallbacksIS1K_NS1N_17LinearCombinationISI_fSI_fLNS_15FloatRoundStyleE2EEESH_S1M_JEEENS4_5SM1004TMEM4LOAD26SM100_TMEM_LOAD_16dp32b32xES13_NS14_INS15_ILi2ELi4ELi3EEES18_NSW_INS5_IJS19_SE_EEENS5_IJSE_SB_EEEEEEENS4_39AutoVectorizingCopyWithAssumedAlignmentILi128EEENS4_14SM90_TMA_STOREES21_S23_S23_EEEvvEEEEvNT_6ParamsE) ;  /* 0xffffff6002b47950 */ /* 0x000fea0003c3ffff */
.L_x_172:
[----:B------:R-:W-:-:S00]  /*9d30*/  BRA `(.L_x_172) ;  /* 0xfffffffc00fc7947 */ /* 0x000fc0000383ffff */
[----:B------:R-:W-:-:S00]  /*9d40*/  NOP ;  /* 0x0000000000007918 */ /* 0x000fc00000000000 */
        /* <DEDUP_REMOVED lines=11> */
.L_x_173:


//--------------------- .nv.global.init           --------------------------
	.section	.nv.global.init,"aw",@progbits
.nv.global.init:
	.type		$str$27,@object
	.size		$str$27,($str$28 - $str$27)
$str$27:
        /*0000*/ 	.byte	0x28, 0x61, 0x64, 0x64, 0x72, 0x65, 0x73, 0x73, 0x20, 0x26, 0x20, 0x6d, 0x61, 0x73, 0x6b, 0x29
        /*0010*/ 	.byte	0x20, 0x3d, 0x3d, 0x20, 0x30, 0x00
	.type		$str$28,@object
	.size		$str$28,($str$26 - $str$28)
$str$28:
        /*0016*/ 	.byte	0x2f, 0x74, 0x6d, 0x70, 0x2f, 0x63, 0x75, 0x74, 0x6c, 0x61, 0x73, 0x73, 0x5f, 0x73, 0x77, 0x65
        /*0026*/ 	.byte	0x65, 0x70, 0x5f, 0x73, 0x72, 0x63, 0x2f, 0x69, 0x6e, 0x63, 0x6c, 0x75, 0x64, 0x65, 0x2f, 0x63
        /*0036*/ 	.byte	0x75, 0x74, 0x65, 0x2f, 0x70, 0x6f, 0x69, 0x6e, 0x74, 0x65, 0x72, 0x5f, 0x66, 0x6c, 0x61, 0x67
        /*0046*/ 	.byte	0x67, 0x65, 0x64, 0x2e, 0x68, 0x70, 0x70, 0x00
	.type		$str$26,@object
	.size		$str$26,($str$25 - $str$26)
$str$26:
        /*004e*/ 	.byte	0x2f, 0x74, 0x6d, 0x70, 0x2f, 0x63, 0x75, 0x74, 0x6c, 0x61, 0x73, 0x73, 0x5f, 0x73, 0x77, 0x65
        /*005e*/ 	.byte	0x65, 0x70, 0x5f, 0x73, 0x72, 0x63, 0x2f, 0x69, 0x6e, 0x63, 0x6c, 0x75, 0x64, 0x65, 0x2f, 0x63
        /*006e*/ 	.byte	0x75, 0x74, 0x65, 0x2f, 0x61, 0x74, 0x6f, 0x6d, 0x2f, 0x63, 0x6f, 0x70, 0x79, 0x5f, 0x74, 0x72
        /*007e*/ 	.byte	0x61, 0x69, 0x74, 0x73, 0x5f, 0x73, 0x6d, 0x31, 0x30, 0x30, 0x2e, 0x68, 0x70, 0x70, 0x00
	.type		$str$25,@object
	.size		$str$25,(__unnamed_1 - $str$25)
$str$25:
        /*008d*/ 	.byte	0x28, 0x28, 0x75, 0x69, 0x6e, 0x74, 0x33, 0x32, 0x5f, 0x74, 0x28, 0x74, 0x68, 0x72, 0x65, 0x61
        /*009d*/ 	.byte	0x64, 0x49, 0x64, 0x78, 0x2e, 0x78, 0x29, 0x20, 0x2f, 0x20, 0x33, 0x32, 0x29, 0x20, 0x25, 0x20
        /*00ad*/ 	.byte	0x34, 0x29, 0x20, 0x3d, 0x3d, 0x20, 0x28, 0x28, 0x28, 0x74, 0x6d, 0x65, 0x6d, 0x5f, 0x61, 0x64
        /*00bd*/ 	.byte	0x64, 0x72, 0x20, 0x3e, 0x3e, 0x20, 0x31, 0x36, 0x29, 0x20, 0x2f, 0x20, 0x33, 0x32, 0x29, 0x20
        /*00cd*/ 	.byte	0x25, 0x20, 0x34, 0x29, 0x00
	.type		__unnamed_1,@object
	.size		__unnamed_1,(__unnamed_2 - __unnamed_1)
__unnamed_1:
        /*00d2*/ 	.byte	0x61, 0x75, 0x74, 0x6f, 0x20, 0x63, 0x75, 0x74, 0x65, 0x3a, 0x3a, 0x61, 0x73, 0x5f, 0x70, 0x6f
        /* <DEDUP_REMOVED lines=24> */
        /*0262*/ 	.byte	0x3c, 0x34, 0x30, 0x39, 0x36, 0x3e, 0x3e, 0x3e, 0x3e, 0x5d, 0x00
	.type		__unnamed_2,@object
	.size		__unnamed_2,(__unnamed_3 - __unnamed_2)
__unnamed_2:
        /* <DEDUP_REMOVED lines=26> */
	.type		__unnamed_3,@object
	.size		__unnamed_3,(.L_3 - __unnamed_3)
__unnamed_3:
        /* <DEDUP_REMOVED lines=40> */
        /*0688*/ 	.byte	0x74, 0x65, 0x3a, 0x3a, 0x43, 0x3c, 0x30, 0x3e, 0x3e, 0x3e, 0x3e, 0x5d, 0x00
.L_3:


//--------------------- .nv.shared._ZN7cutlass13device_kernelINS_4gemm6kernel13GemmUniversalIN4cute5tupleIJiiiiEEENS1_10collective13CollectiveMmaINS1_35MainloopSm100TmaUmmaWarpSpecializedILi5ELi2ELi4ENS5_IJNS4_1CILi1EEESB_SB_EEEEENS5_IJNSA_ILi64EEENSA_ILi256EEENSA_ILi128EEEEEENS_12float_e5m2_tENS5_IJlSB_lEEESI_SJ_NS4_8TiledMMAINS4_8MMA_AtomIJNS4_10MMA_TraitsINS4_19SM100_MMA_F8F6F4_SSEJSI_SI_fSE_SF_NS4_17integral_constantINS4_4UMMA5MajorELSQ_0EEESR_NSO_INSP_7ScaleInELSS_0EEEST_EEEEEENS4_6LayoutISC_NS5_IJNSA_ILi0EEESX_SX_EEEEENS5_IJNS4_10UnderscoreES10_S10_EEEEENS4_13SM90_TMA_LOADENS4_14ComposedLayoutINS4_7SwizzleILi3ELi4ELi3EEENS4_18smem_ptr_flag_bitsILi8EEENSW_INS5_IJNSA_ILi8EEESG_EEENS5_IJSG_SB_EEEEEEEvNS4_8identityES13_S1D_vS1E_EENS_8epilogue10collective18CollectiveEpilogueINS1G_23Sm100TmaWarpSpecializedILi4ELi2ELi32ELb0ELb0EEEJSH_NS5_IJNSW_ISE_SB_EES1L_EEESI_SJ_SI_SJ_NS1G_6fusion15FusionCallbacksIS1K_NS1N_17LinearCombinationISI_fSI_fLNS_15FloatRoundStyleE2EEESH_S1M_JEEENS4_5SM1004TMEM4LOAD26SM100_TMEM_LOAD_16dp32b32xES13_NS14_INS15_ILi2ELi4ELi3EEES18_NSW_INS5_IJS19_SE_EEENS5_IJSE_SB_EEEEEEENS4_39AutoVectorizingCopyWithAssumedAlignmentILi128EEENS4_14SM90_TMA_STOREES21_S23_S23_EEEvvEEEEvNT_6ParamsE --------------------------
	.section	.nv.shared._ZN7cutlass13device_kernelINS_4gemm6kernel13GemmUniversalIN4cute5tupleIJiiiiEEENS1_10collective13CollectiveMmaINS1_35MainloopSm100TmaUmmaWarpSpecializedILi5ELi2ELi4ENS5_IJNS4_1CILi1EEESB_SB_EEEEENS5_IJNSA_ILi64EEENSA_ILi256EEENSA_ILi128EEEEEENS_12float_e5m2_tENS5_IJlSB_lEEESI_SJ_NS4_8TiledMMAINS4_8MMA_AtomIJNS4_10MMA_TraitsINS4_19SM100_MMA_F8F6F4_SSEJSI_SI_fSE_SF_NS4_17integral_constantINS4_4UMMA5MajorELSQ_0EEESR_NSO_INSP_7ScaleInELSS_0EEEST_EEEEEENS4_6LayoutISC_NS5_IJNSA_ILi0EEESX_SX_EEEEENS5_IJNS4_10UnderscoreES10_S10_EEEEENS4_13SM90_TMA_LOADENS4_14ComposedLayoutINS4_7SwizzleILi3ELi4ELi3EEENS4_18smem_ptr_flag_bitsILi8EEENSW_INS5_IJNSA_ILi8EEESG_EEENS5_IJSG_SB_EEEEEEEvNS4_8identityES13_S1D_vS1E_EENS_8epilogue10collective18CollectiveEpilogueINS1G_23Sm100TmaWarpSpecializedILi4ELi2ELi32ELb0ELb0EEEJSH_NS5_IJNSW_ISE_SB_EES1L_EEESI_SJ_SI_SJ_NS1G_6fusion15FusionCallbacksIS1K_NS1N_17LinearCombinationISI_fSI_fLNS_15FloatRoundStyleE2EEESH_S1M_JEEENS4_5SM1004TMEM4LOAD26SM100_TMEM_LOAD_16dp32b32xES13_NS14_INS15_ILi2ELi4ELi3EEES18_NSW_INS5_IJS19_SE_EEENS5_IJSE_SB_EEEEEEENS4_39AutoVectorizingCopyWithAssumedAlignmentILi128EEENS4_14SM90_TMA_STOREES21_S23_S23_EEEvvEEEEvNT_6ParamsE,"aw",@nobits
	.sectionflags	@""
	.align	16
	.zero		1024


//--------------------- .nv.shared.reserved.0     --------------------------
	.section	.nv.shared.reserved.0,"aw",@nobits
	.weak		__nv_reservedSMEM_offset_0_alias
	.size		__nv_reservedSMEM_offset_0_alias, 0, 64
	.other		__nv_reservedSMEM_offset_0_alias,@"STO_CUDA_RESERVED_SHARED STV_DEFAULT"
__nv_reservedSMEM_offset_0_alias:
	.zero		0
.nv.shared.reserved.0:
	.zero		64
	.weak		__nv_reservedSMEM_tcgen05_partition
	.type		__nv_reservedSMEM_tcgen05_partition,@object
	.size		__nv_reservedSMEM_tcgen05_partition,(.L_0 - __nv_reservedSMEM_tcgen05_partition)
__nv_reservedSMEM_tcgen05_partition:
	.zero		32
.L_0:


//--------------------- .nv.global                --------------------------
	.section	.nv.global,"aw",@nobits
.nv.global:
	.type		_ZN40_INTERNAL_2f66c82a_4_k_cu_237804b0_316634cute1_E,@object
	.size		_ZN40_INTERNAL_2f66c82a_4_k_cu_237804b0_316634cute1_E,(_ZN40_INTERNAL_2f66c82a_4_k_cu_237804b0_316634cuda3std3__45__cpo6cbeginE - _ZN40_INTERNAL_2f66c82a_4_k_cu_237804b0_316634cute1_E)
_ZN40_INTERNAL_2f66c82a_4_k_cu_237804b0_316634cute1_E:
	.zero		1
	.type		_ZN40_INTERNAL_2f66c82a_4_k_cu_237804b0_316634cuda3std3__45__cpo6cbeginE,@object
	.size		_ZN40_INTERNAL_2f66c82a_4_k_cu_237804b0_316634cuda3std3__45__cpo6cbeginE,(_ZN40_INTERNAL_2f66c82a_4_k_cu_237804b0_316634cuda3std3__48in_placeE - _ZN40_INTERNAL_2f66c82a_4_k_cu_237804b0_316634cuda3std3__45__cpo6cbeginE)
_ZN40_INTERNAL_2f66c82a_4_k_cu_237804b0_316634cuda3std3__45__cpo6cbeginE:
	.zero		1
	.type		_ZN40_INTERNAL_2f66c82a_4_k_cu_237804b0_316634cuda3std3__48in_placeE,@object
	.size		_ZN40_INTERNAL_2f66c82a_4_k_cu_237804b0_316634cuda3std3__48in_placeE,(_ZN40_INTERNAL_2f66c82a_4_k_cu_237804b0_316634cuda3std6ranges3__45__cpo9iter_moveE - _ZN40_INTERNAL_2f66c82a_4_k_cu_237804b0_316634cuda3std3__48in_placeE)
_ZN40_INTERNAL_2f66c82a_4_k_cu_237804b0_316634cuda3std3__48in_placeE:
	.zero		1
	.type		_ZN40_INTERNAL_2f66c82a_4_k_cu_237804b0_316634cuda3std6ranges3__45__cpo9iter_moveE,@object
	.size		_ZN40_INTERNAL_2f66c82a_4_k_cu_237804b0_316634cuda3std6ranges3__45__cpo9iter_moveE,(_ZN40_INTERNAL_2f66c82a_4_k_cu_237804b0_316634cuda3std3__45__cpo5beginE - _ZN40_INTERNAL_2f66c82a_4_k_cu_237804b0_316634cuda3std6ranges3__45__cpo9iter_moveE)
_ZN40_INTERNAL_2f66c82a_4_k_cu_237804b0_316634cuda3std6ranges3__45__cpo9iter_moveE:
	.zero		1
	.type		_ZN40_INTERNAL_2f66c82a_4_k_cu_237804b0_316634cuda3std3__45__cpo5beginE,@object
	.size		_ZN40_INTERNAL_2f66c82a_4_k_cu_237804b0_316634cuda3std3__45__cpo5beginE,(_ZN40_INTERNAL_2f66c82a_4_k_cu_237804b0_316634cuda3std3__442_GLOBAL__N__2f66c82a_4_k_cu_237804b0_316636ignoreE - _ZN40_INTERNAL_2f66c82a_4_k_cu_237804b0_316634cuda3std3__45__cpo5beginE)
_ZN40_INTERNAL_2f66c82a_4_k_cu_237804b0_316634cuda3std3__45__cpo5beginE:
	.zero		1
	.type		_ZN40_INTERNAL_2f66c82a_4_k_cu_237804b0_316634cuda3std3__442_GLOBAL__N__2f66c82a_4_k_cu_237804b0_316636ignoreE,@object
	.size		_ZN40_INTERNAL_2f66c82a_4_k_cu_237804b0_316634cuda3std3__442_GLOBAL__N__2f66c82a_4_k_cu_237804b0_316636ignoreE,(_ZN40_INTERNAL_2f66c82a_4_k_cu_237804b0_316634cute7productE - _ZN40_INTERNAL_2f66c82a_4_k_cu_237804b0_316634cuda3std3__442_GLOBAL__N__2f66c82a_4_k_cu_237804b0_316636ignoreE)
_ZN40_INTERNAL_2f66c82a_4_k_cu_237804b0_316634cuda3std3__442_GLOBAL__N__2f66c82a_4_k_cu_237804b0_316636ignoreE:
	.zero		1
	.type		_ZN40_INTERNAL_2f66c82a_4_k_cu_237804b0_316634cute7productE,@object
	.size		_ZN40_INTERNAL_2f66c82a_4_k_cu_237804b0_316634cute7productE,(_ZN40_INTERNAL_2f66c82a_4_k_cu_237804b0_316634cuda3std3__45__cpo3endE - _ZN40_INTERNAL_2f66c82a_4_k_cu_237804b0_316634cute7productE)
_ZN40_INTERNAL_2f66c82a_4_k_cu_237804b0_316634cute7productE:
	.zero		1
	.type		_ZN40_INTERNAL_2f66c82a_4_k_cu_237804b0_316634cuda3std3__45__cpo3endE,@object
	.size		_ZN40_INTERNAL_2f66c82a_4_k_cu_237804b0_316634cuda3std3__45__cpo3endE,(_ZN40_INTERNAL_2f66c82a_4_k_cu_237804b0_316634cuda3std3__419piecewise_constructE - _ZN40_INTERNAL_2f66c82a_4_k_cu_237804b0_316634cuda3std3__45__cpo3endE)
_ZN40_INTERNAL_2f66c82a_4_k_cu_237804b0_316634cuda3std3__45__cpo3endE:
	.zero		1
	.type		_ZN40_INTERNAL_2f66c82a_4_k_cu_237804b0_316634cuda3std3__419piecewise_constructE,@object
	.size		_ZN40_INTERNAL_2f66c82a_4_k_cu_237804b0_316634cuda3std3__419piecewise_constructE,(_ZN40_INTERNAL_2f66c82a_4_k_cu_237804b0_316634cuda3std3__45__cpo4cendE - _ZN40_INTERNAL_2f66c82a_4_k_cu_237804b0_316634cuda3std3__419piecewise_constructE)
_ZN40_INTERNAL_2f66c82a_4_k_cu_237804b0_316634cuda3std3__419piecewise_constructE:
	.zero		1
	.type		_ZN40_INTERNAL_2f66c82a_4_k_cu_237804b0_316634cuda3std3__45__cpo4cendE,@object
	.size		_ZN40_INTERNAL_2f66c82a_4_k_cu_237804b0_316634cuda3std3__45__cpo4cendE,(_ZN40_INTERNAL_2f66c82a_4_k_cu_237804b0_316634cuda3std6ranges3__45__cpo4swapE - _ZN40_INTERNAL_2f66c82a_4_k_cu_237804b0_316634cuda3std3__45__cpo4cendE)
_ZN40_INTERNAL_2f66c82a_4_k_cu_237804b0_316634cuda3std3__45__cpo4cendE:
	.zero		1
	.type		_ZN40_INTERNAL_2f66c82a_4_k_cu_237804b0_316634cuda3std6ranges3__45__cpo4swapE,@object
	.size		_ZN40_INTERNAL_2f66c82a_4_k_cu_237804b0_316634cuda3std6ranges3__45__cpo4swapE,(.L_11 - _ZN40_INTERNAL_2f66c82a_4_k_cu_237804b0_316634cuda3std6ranges3__45__cpo4swapE)
_ZN40_INTERNAL_2f66c82a_4_k_cu_237804b0_316634cuda3std6ranges3__45__cpo4swapE:
	.zero		1
.L_11:


//--------------------- .nv.constant0._ZN7cutlass13device_kernelINS_4gemm6kernel13GemmUniversalIN4cute5tupleIJiiiiEEENS1_10collective13CollectiveMmaINS1_35MainloopSm100TmaUmmaWarpSpecializedILi5ELi2ELi4ENS5_IJNS4_1CILi1EEESB_SB_EEEEENS5_IJNSA_ILi64EEENSA_ILi256EEENSA_ILi128EEEEEENS_12float_e5m2_tENS5_IJlSB_lEEESI_SJ_NS4_8TiledMMAINS4_8MMA_AtomIJNS4_10MMA_TraitsINS4_19SM100_MMA_F8F6F4_SSEJSI_SI_fSE_SF_NS4_17integral_constantINS4_4UMMA5MajorELSQ_0EEESR_NSO_INSP_7ScaleInELSS_0EEEST_EEEEEENS4_6LayoutISC_NS5_IJNSA_ILi0EEESX_SX_EEEEENS5_IJNS4_10UnderscoreES10_S10_EEEEENS4_13SM90_TMA_LOADENS4_14ComposedLayoutINS4_7SwizzleILi3ELi4ELi3EEENS4_18smem_ptr_flag_bitsILi8EEENSW_INS5_IJNSA_ILi8EEESG_EEENS5_IJSG_SB_EEEEEEEvNS4_8identityES13_S1D_vS1E_EENS_8epilogue10collective18CollectiveEpilogueINS1G_23Sm100TmaWarpSpecializedILi4ELi2ELi32ELb0ELb0EEEJSH_NS5_IJNSW_ISE_SB_EES1L_EEESI_SJ_SI_SJ_NS1G_6fusion15FusionCallbacksIS1K_NS1N_17LinearCombinationISI_fSI_fLNS_15FloatRoundStyleE2EEESH_S1M_JEEENS4_5SM1004TMEM4LOAD26SM100_TMEM_LOAD_16dp32b32xES13_NS14_INS15_ILi2ELi4ELi3EEES18_NSW_INS5_IJS19_SE_EEENS5_IJSE_SB_EEEEEEENS4_39AutoVectorizingCopyWithAssumedAlignmentILi128EEENS4_14SM90_TMA_STOREES21_S23_S23_EEEvvEEEEvNT_6ParamsE --------------------------
	.section	.nv.constant0._ZN7cutlass13device_kernelINS_4gemm6kernel13GemmUniversalIN4cute5tupleIJiiiiEEENS1_10collective13CollectiveMmaINS1_35MainloopSm100TmaUmmaWarpSpecializedILi5ELi2ELi4ENS5_IJNS4_1CILi1EEESB_SB_EEEEENS5_IJNSA_ILi64EEENSA_ILi256EEENSA_ILi128EEEEEENS_12float_e5m2_tENS5_IJlSB_lEEESI_SJ_NS4_8TiledMMAINS4_8MMA_AtomIJNS4_10MMA_TraitsINS4_19SM100_MMA_F8F6F4_SSEJSI_SI_fSE_SF_NS4_17integral_constantINS4_4UMMA5MajorELSQ_0EEESR_NSO_INSP_7ScaleInELSS_0EEEST_EEEEEENS4_6LayoutISC_NS5_IJNSA_ILi0EEESX_SX_EEEEENS5_IJNS4_10UnderscoreES10_S10_EEEEENS4_13SM90_TMA_LOADENS4_14ComposedLayoutINS4_7SwizzleILi3ELi4ELi3EEENS4_18smem_ptr_flag_bitsILi8EEENSW_INS5_IJNSA_ILi8EEESG_EEENS5_IJSG_SB_EEEEEEEvNS4_8identityES13_S1D_vS1E_EENS_8epilogue10collective18CollectiveEpilogueINS1G_23Sm100TmaWarpSpecializedILi4ELi2ELi32ELb0ELb0EEEJSH_NS5_IJNSW_ISE_SB_EES1L_EEESI_SJ_SI_SJ_NS1G_6fusion15FusionCallbacksIS1K_NS1N_17LinearCombinationISI_fSI_fLNS_15FloatRoundStyleE2EEESH_S1M_JEEENS4_5SM1004TMEM4LOAD26SM100_TMEM_LOAD_16dp32b32xES13_NS14_INS15_ILi2ELi4ELi3EEES18_NSW_INS5_IJS19_SE_EEENS5_IJSE_SB_EEEEEEENS4_39AutoVectorizingCopyWithAssumedAlignmentILi128EEENS4_14SM90_TMA_STOREES21_S23_S23_EEEvvEEEEvNT_6ParamsE,"a",@progbits
	.sectionflags	@""
	.align	4
.nv.constant0._ZN7cutlass13device_kernelINS_4gemm6kernel13GemmUniversalIN4cute5tupleIJiiiiEEENS1_10collective13CollectiveMmaINS1_35MainloopSm100TmaUmmaWarpSpecializedILi5ELi2ELi4ENS5_IJNS4_1CILi1EEESB_SB_EEEEENS5_IJNSA_ILi64EEENSA_ILi256EEENSA_ILi128EEEEEENS_12float_e5m2_tENS5_IJlSB_lEEESI_SJ_NS4_8TiledMMAINS4_8MMA_AtomIJNS4_10MMA_TraitsINS4_19SM100_MMA_F8F6F4_SSEJSI_SI_fSE_SF_NS4_17integral_constantINS4_4UMMA5MajorELSQ_0EEESR_NSO_INSP_7ScaleInELSS_0EEEST_EEEEEENS4_6LayoutISC_NS5_IJNSA_ILi0EEESX_SX_EEEEENS5_IJNS4_10UnderscoreES10_S10_EEEEENS4_13SM90_TMA_LOADENS4_14ComposedLayoutINS4_7SwizzleILi3ELi4ELi3EEENS4_18smem_ptr_flag_bitsILi8EEENSW_INS5_IJNSA_ILi8EEESG_EEENS5_IJSG_SB_EEEEEEEvNS4_8identityES13_S1D_vS1E_EENS_8epilogue10collective18CollectiveEpilogueINS1G_23Sm100TmaWarpSpecializedILi4ELi2ELi32ELb0ELb0EEEJSH_NS5_IJNSW_ISE_SB_EES1L_EEESI_SJ_SI_SJ_NS1G_6fusion15FusionCallbacksIS1K_NS1N_17LinearCombinationISI_fSI_fLNS_15FloatRoundStyleE2EEESH_S1M_JEEENS4_5SM1004TMEM4LOAD26SM100_TMEM_LOAD_16dp32b32xES13_NS14_INS15_ILi2ELi4ELi3EEES18_NSW_INS5_IJS19_SE_EEENS5_IJSE_SB_EEEEEEENS4_39AutoVectorizingCopyWithAssumedAlignmentILi128EEENS4_14SM90_TMA_STOREES21_S23_S23_EEEvvEEEEvNT_6ParamsE:
	.zero		2944


//--------------------- SYMBOLS --------------------------

	.type		.nv.reservedSmem.offset0,@object
	.size		.nv.reservedSmem.offset0,0x4
	.type		.nv.reservedSmem.cap,@object
	.size		.nv.reservedSmem.cap,0x4
	.type		__assertfail,@function
